	.target	sm_100a

	.elftype	@"ET_EXEC"


//--------------------- .note.nv.tkinfo           --------------------------
	.section	.note.nv.tkinfo,"",@"SHT_NOTE"
	.sectionflags	@"SHF_NOTE_NV_TKINFO"
	.tkinfo
        /*0018*/ 	.word	0x00000002
        /*0030*/ 	.string	""
        /*0030*/ 	.string	"ptxas"
        /*0030*/ 	.string	"Cuda compilation tools, release 13.0, V13.0.88"
        /*0030*/ 	.string	"Build cuda_13.0.r13.0/compiler.36424714_0"
        /*0030*/ 	.string	"-arch sm_100a -m 64 "



//--------------------- .note.nv.cuinfo           --------------------------
	.section	.note.nv.cuinfo,"",@"SHT_NOTE"
	.sectionflags	@"SHF_NOTE_NV_CUINFO"
        /*0018*/ 	.short	0x0002
        /*001a*/ 	.short	0x0064
        /*001c*/ 	.short	0x0082
	.zero		2


//--------------------- .nv.info                  --------------------------
	.section	.nv.info,"",@"SHT_CUDA_INFO"
	.align	4


	//----- nvinfo : EIATTR_REGCOUNT
	.align		4
        /*0000*/ 	.byte	0x04, 0x2f
        /*0002*/ 	.short	(.L_19 - .L_18)
	.align		4
.L_18:
        /*0004*/ 	.word	index@(_ZN7cutlass13device_kernelINS_4gemm6kernel13GemmUniversalIN4cute5tupleIJiiiiEEENS1_10collective13CollectiveMmaINS1_35MainloopSm100TmaUmmaWarpSpecializedILi3ELi2ELi4ENS5_IJNS4_1CILi1EEENSA_ILi2EEESB_EEEEENS5_IJNSA_ILi128EEESF_NSA_ILi64EEEEEENS_6half_tENS5_IJSB_llEEESI_NS5_IJlSB_lEEENS4_8TiledMMAINS4_8MMA_AtomIJNS4_20SM100_MMA_F16BF16_SSISI_SI_fLi128ELi128ELNS4_4UMMA5MajorE1ELSP_0ELNSO_7ScaleInE0ELSQ_0EEEEEENS4_6LayoutINS5_IJSB_SB_SB_EEENS5_IJNSA_ILi0EEESV_SV_EEEEENS5_IJNS4_10UnderscoreESY_SY_EEEEENS4_23SM90_TMA_LOAD_MULTICASTENS4_14ComposedLayoutINS4_7SwizzleILi3ELi4ELi3EEENS4_18smem_ptr_flag_bitsILi16EEENST_INS5_IJSG_NSA_ILi8EEEEEENS5_IJSB_SG_EEEEEEEvNS4_8identityENS4_13SM90_TMA_LOADENS12_IS14_S16_NST_INS5_IJS17_SG_EEENS5_IJSG_SB_EEEEEEEvS1C_EENS_8epilogue10collective18CollectiveEpilogueINS1J_23Sm100TmaWarpSpecializedILi4ELi2ELi32ELb1ELb0EEEJSH_NS5_IJNST_ISF_SB_EENST_INSA_ILi32EEESB_EEEEESI_SK_SI_SK_NS1J_6fusion15FusionCallbacksIS1N_NS1S_17LinearCombinationISI_fSI_fLNS_15FloatRoundStyleE2EEESH_S1R_JEEENS4_5SM1004TMEM4LOAD26SM100_TMEM_LOAD_32dp32b32xES1D_NS12_INS13_ILi2ELi4ELi3EEES16_NST_INS5_IJS17_S1P_EEENS5_IJS1P_SB_EEEEEEENS4_39AutoVectorizingCopyWithAssumedAlignmentILi128EEENS4_14SM90_TMA_STOREES26_S28_S28_EEEvvEEEEvNT_6ParamsE)
        /*0008*/ 	.word	0x0000006e


	//----- nvinfo : EIATTR_FRAME_SIZE
	.align		4
.L_19:
        /*000c*/ 	.byte	0x04, 0x11
        /*000e*/ 	.short	(.L_21 - .L_20)
	.align		4
.L_20:
        /*0010*/ 	.word	index@($__internal_2_$__cuda_sm10x_tcgen05_guardrail_trap_unallocated_columns_being_dealloced)
        /*0014*/ 	.word	0x00000000


	//----- nvinfo : EIATTR_FRAME_SIZE
	.align		4
.L_21:
        /*0018*/ 	.byte	0x04, 0x11
        /*001a*/ 	.short	(.L_23 - .L_22)
	.align		4
.L_22:
        /*001c*/ 	.word	index@($__internal_1_$__cuda_sm10x_tcgen05_guardrail_trap_phase_invalid_during_alloc)
        /*0020*/ 	.word	0x00000000


	//----- nvinfo : EIATTR_FRAME_SIZE
	.align		4
.L_23:
        /*0024*/ 	.byte	0x04, 0x11
        /*0026*/ 	.short	(.L_25 - .L_24)
	.align		4
.L_24:
        /*0028*/ 	.word	index@($__internal_0_$__cuda_sm10x_tcgen05_guardrail_trap_col_being_dealloced_not_returned_by_alloc)
        /*002c*/ 	.word	0x00000000


	//----- nvinfo : EIATTR_FRAME_SIZE
	.align		4
.L_25:
        /*0030*/ 	.byte	0x04, 0x11
        /*0032*/ 	.short	(.L_27 - .L_26)
	.align		4
.L_26:
        /*0034*/ 	.word	index@(_ZN7cutlass13device_kernelINS_4gemm6kernel13GemmUniversalIN4cute5tupleIJiiiiEEENS1_10collective13CollectiveMmaINS1_35MainloopSm100TmaUmmaWarpSpecializedILi3ELi2ELi4ENS5_IJNS4_1CILi1EEENSA_ILi2EEESB_EEEEENS5_IJNSA_ILi128EEESF_NSA_ILi64EEEEEENS_6half_tENS5_IJSB_llEEESI_NS5_IJlSB_lEEENS4_8TiledMMAINS4_8MMA_AtomIJNS4_20SM100_MMA_F16BF16_SSISI_SI_fLi128ELi128ELNS4_4UMMA5MajorE1ELSP_0ELNSO_7ScaleInE0ELSQ_0EEEEEENS4_6LayoutINS5_IJSB_SB_SB_EEENS5_IJNSA_ILi0EEESV_SV_EEEEENS5_IJNS4_10UnderscoreESY_SY_EEEEENS4_23SM90_TMA_LOAD_MULTICASTENS4_14ComposedLayoutINS4_7SwizzleILi3ELi4ELi3EEENS4_18smem_ptr_flag_bitsILi16EEENST_INS5_IJSG_NSA_ILi8EEEEEENS5_IJSB_SG_EEEEEEEvNS4_8identityENS4_13SM90_TMA_LOADENS12_IS14_S16_NST_INS5_IJS17_SG_EEENS5_IJSG_SB_EEEEEEEvS1C_EENS_8epilogue10collective18CollectiveEpilogueINS1J_23Sm100TmaWarpSpecializedILi4ELi2ELi32ELb1ELb0EEEJSH_NS5_IJNST_ISF_SB_EENST_INSA_ILi32EEESB_EEEEESI_SK_SI_SK_NS1J_6fusion15FusionCallbacksIS1N_NS1S_17LinearCombinationISI_fSI_fLNS_15FloatRoundStyleE2EEESH_S1R_JEEENS4_5SM1004TMEM4LOAD26SM100_TMEM_LOAD_32dp32b32xES1D_NS12_INS13_ILi2ELi4ELi3EEES16_NST_INS5_IJS17_S1P_EEENS5_IJS1P_SB_EEEEEEENS4_39AutoVectorizingCopyWithAssumedAlignmentILi128EEENS4_14SM90_TMA_STOREES26_S28_S28_EEEvvEEEEvNT_6ParamsE)
        /*0038*/ 	.word	0x00000000


	//----- nvinfo : EIATTR_MIN_STACK_SIZE
	.align		4
.L_27:
        /*003c*/ 	.byte	0x04, 0x12
        /*003e*/ 	.short	(.L_29 - .L_28)
	.align		4
.L_28:
        /*0040*/ 	.word	index@(_ZN7cutlass13device_kernelINS_4gemm6kernel13GemmUniversalIN4cute5tupleIJiiiiEEENS1_10collective13CollectiveMmaINS1_35MainloopSm100TmaUmmaWarpSpecializedILi3ELi2ELi4ENS5_IJNS4_1CILi1EEENSA_ILi2EEESB_EEEEENS5_IJNSA_ILi128EEESF_NSA_ILi64EEEEEENS_6half_tENS5_IJSB_llEEESI_NS5_IJlSB_lEEENS4_8TiledMMAINS4_8MMA_AtomIJNS4_20SM100_MMA_F16BF16_SSISI_SI_fLi128ELi128ELNS4_4UMMA5MajorE1ELSP_0ELNSO_7ScaleInE0ELSQ_0EEEEEENS4_6LayoutINS5_IJSB_SB_SB_EEENS5_IJNSA_ILi0EEESV_SV_EEEEENS5_IJNS4_10UnderscoreESY_SY_EEEEENS4_23SM90_TMA_LOAD_MULTICASTENS4_14ComposedLayoutINS4_7SwizzleILi3ELi4ELi3EEENS4_18smem_ptr_flag_bitsILi16EEENST_INS5_IJSG_NSA_ILi8EEEEEENS5_IJSB_SG_EEEEEEEvNS4_8identityENS4_13SM90_TMA_LOADENS12_IS14_S16_NST_INS5_IJS17_SG_EEENS5_IJSG_SB_EEEEEEEvS1C_EENS_8epilogue10collective18CollectiveEpilogueINS1J_23Sm100TmaWarpSpecializedILi4ELi2ELi32ELb1ELb0EEEJSH_NS5_IJNST_ISF_SB_EENST_INSA_ILi32EEESB_EEEEESI_SK_SI_SK_NS1J_6fusion15FusionCallbacksIS1N_NS1S_17LinearCombinationISI_fSI_fLNS_15FloatRoundStyleE2EEESH_S1R_JEEENS4_5SM1004TMEM4LOAD26SM100_TMEM_LOAD_32dp32b32xES1D_NS12_INS13_ILi2ELi4ELi3EEES16_NST_INS5_IJS17_S1P_EEENS5_IJS1P_SB_EEEEEEENS4_39AutoVectorizingCopyWithAssumedAlignmentILi128EEENS4_14SM90_TMA_STOREES26_S28_S28_EEEvvEEEEvNT_6ParamsE)
        /*0044*/ 	.word	0x00000000
.L_29:


//--------------------- .nv.compat                --------------------------
	.section	.nv.compat,"",@"SHT_CUDA_COMPAT_INFO"
	.align	4
        /*0000*/ 	.byte	0x02, 0x09, 0x01, 0x00, 0x02, 0x02, 0x02, 0x00, 0x02, 0x05, 0x05, 0x00, 0x03, 0x07, 0x01, 0x01
        /*0010*/ 	.byte	0x02, 0x03, 0x01, 0x00, 0x02, 0x06, 0x01, 0x00, 0x04, 0x0b, 0x08, 0x00, 0x09, 0x00, 0x00, 0x00
        /*0020*/ 	.byte	0x00, 0x00, 0x00, 0x00


//--------------------- .nv.info._ZN7cutlass13device_kernelINS_4gemm6kernel13GemmUniversalIN4cute5tupleIJiiiiEEENS1_10collective13CollectiveMmaINS1_35MainloopSm100TmaUmmaWarpSpecializedILi3ELi2ELi4ENS5_IJNS4_1CILi1EEENSA_ILi2EEESB_EEEEENS5_IJNSA_ILi128EEESF_NSA_ILi64EEEEEENS_6half_tENS5_IJSB_llEEESI_NS5_IJlSB_lEEENS4_8TiledMMAINS4_8MMA_AtomIJNS4_20SM100_MMA_F16BF16_SSISI_SI_fLi128ELi128ELNS4_4UMMA5MajorE1ELSP_0ELNSO_7ScaleInE0ELSQ_0EEEEEENS4_6LayoutINS5_IJSB_SB_SB_EEENS5_IJNSA_ILi0EEESV_SV_EEEEENS5_IJNS4_10UnderscoreESY_SY_EEEEENS4_23SM90_TMA_LOAD_MULTICASTENS4_14ComposedLayoutINS4_7SwizzleILi3ELi4ELi3EEENS4_18smem_ptr_flag_bitsILi16EEENST_INS5_IJSG_NSA_ILi8EEEEEENS5_IJSB_SG_EEEEEEEvNS4_8identityENS4_13SM90_TMA_LOADENS12_IS14_S16_NST_INS5_IJS17_SG_EEENS5_IJSG_SB_EEEEEEEvS1C_EENS_8epilogue10collective18CollectiveEpilogueINS1J_23Sm100TmaWarpSpecializedILi4ELi2ELi32ELb1ELb0EEEJSH_NS5_IJNST_ISF_SB_EENST_INSA_ILi32EEESB_EEEEESI_SK_SI_SK_NS1J_6fusion15FusionCallbacksIS1N_NS1S_17LinearCombinationISI_fSI_fLNS_15FloatRoundStyleE2EEESH_S1R_JEEENS4_5SM1004TMEM4LOAD26SM100_TMEM_LOAD_32dp32b32xES1D_NS12_INS13_ILi2ELi4ELi3EEES16_NST_INS5_IJS17_S1P_EEENS5_IJS1P_SB_EEEEEEENS4_39AutoVectorizingCopyWithAssumedAlignmentILi128EEENS4_14SM90_TMA_STOREES26_S28_S28_EEEvvEEEEvNT_6ParamsE --------------------------
	.section	.nv.info._ZN7cutlass13device_kernelINS_4gemm6kernel13GemmUniversalIN4cute5tupleIJiiiiEEENS1_10collective13CollectiveMmaINS1_35MainloopSm100TmaUmmaWarpSpecializedILi3ELi2ELi4ENS5_IJNS4_1CILi1EEENSA_ILi2EEESB_EEEEENS5_IJNSA_ILi128EEESF_NSA_ILi64EEEEEENS_6half_tENS5_IJSB_llEEESI_NS5_IJlSB_lEEENS4_8TiledMMAINS4_8MMA_AtomIJNS4_20SM100_MMA_F16BF16_SSISI_SI_fLi128ELi128ELNS4_4UMMA5MajorE1ELSP_0ELNSO_7ScaleInE0ELSQ_0EEEEEENS4_6LayoutINS5_IJSB_SB_SB_EEENS5_IJNSA_ILi0EEESV_SV_EEEEENS5_IJNS4_10UnderscoreESY_SY_EEEEENS4_23SM90_TMA_LOAD_MULTICASTENS4_14ComposedLayoutINS4_7SwizzleILi3ELi4ELi3EEENS4_18smem_ptr_flag_bitsILi16EEENST_INS5_IJSG_NSA_ILi8EEEEEENS5_IJSB_SG_EEEEEEEvNS4_8identityENS4_13SM90_TMA_LOADENS12_IS14_S16_NST_INS5_IJS17_SG_EEENS5_IJSG_SB_EEEEEEEvS1C_EENS_8epilogue10collective18CollectiveEpilogueINS1J_23Sm100TmaWarpSpecializedILi4ELi2ELi32ELb1ELb0EEEJSH_NS5_IJNST_ISF_SB_EENST_INSA_ILi32EEESB_EEEEESI_SK_SI_SK_NS1J_6fusion15FusionCallbacksIS1N_NS1S_17LinearCombinationISI_fSI_fLNS_15FloatRoundStyleE2EEESH_S1R_JEEENS4_5SM1004TMEM4LOAD26SM100_TMEM_LOAD_32dp32b32xES1D_NS12_INS13_ILi2ELi4ELi3EEES16_NST_INS5_IJS17_S1P_EEENS5_IJS1P_SB_EEEEEEENS4_39AutoVectorizingCopyWithAssumedAlignmentILi128EEENS4_14SM90_TMA_STOREES26_S28_S28_EEEvvEEEEvNT_6ParamsE,"",@"SHT_CUDA_INFO"
	.sectionflags	@""
	.align	4


	//----- nvinfo : EIATTR_CUDA_API_VERSION
	.align		4
        /*0000*/ 	.byte	0x04, 0x37
        /*0002*/ 	.short	(.L_31 - .L_30)
.L_30:
        /*0004*/ 	.word	0x00000082


	//----- nvinfo : EIATTR_KPARAM_INFO
	.align		4
.L_31:
        /*0008*/ 	.byte	0x04, 0x17
        /*000a*/ 	.short	(.L_33 - .L_32)
.L_32:
        /*000c*/ 	.word	0x00000000
        /*0010*/ 	.short	0x0000
        /*0012*/ 	.short	0x0000
        /*0014*/ 	.byte	0x00, 0xf0, 0x01, 0x20


	//----- nvinfo : EIATTR_AT_ENTRY_FRAGMENTS
	.align		4
.L_33:
        /*0018*/ 	.byte	0x04, 0x4f
        /*001a*/ 	.short	(.L_35 - .L_34)


	//   ....[0]....
.L_34:
        /*001c*/ 	.word	0x00000006


	//----- nvinfo : EIATTR_RESERVED_SMEM_USED
	.align		4
.L_35:
        /*0020*/ 	.byte	0x01, 0x41
	.zero		2


	//----- nvinfo : EIATTR_SPARSE_MMA_MASK
	.align		4
        /*0024*/ 	.byte	0x03, 0x50
        /*0026*/ 	.short	0x0000


	//----- nvinfo : EIATTR_TCGEN05_1CTA_USED
	.align		4
        /*0028*/ 	.byte	0x01, 0x51
	.zero		2


	//----- nvinfo : EIATTR_MAXREG_COUNT
	.align		4
        /*002c*/ 	.byte	0x03, 0x1b
        /*002e*/ 	.short	0x00ff


	//----- nvinfo : EIATTR_NUM_BARRIERS
	.align		4
        /*0030*/ 	.byte	0x02, 0x4c
        /*0032*/ 	.byte	0x07
	.zero		1


	//----- nvinfo : EIATTR_EXTERNS
	.align		4
        /*0034*/ 	.byte	0x04, 0x0f
        /*0036*/ 	.short	(.L_37 - .L_36)


	//   ....[0]....
	.align		4
.L_36:
        /*0038*/ 	.word	index@(__assertfail)


	//----- nvinfo : EIATTR_MERCURY_ISA_VERSION
	.align		4
.L_37:
        /*003c*/ 	.byte	0x03, 0x5f
        /*003e*/ 	.short	0x0101


	//----- nvinfo : EIATTR_INT_WARP_WIDE_INSTR_OFFSETS
	.align		4
        /*0040*/ 	.byte	0x04, 0x31
        /*0042*/ 	.short	(.L_39 - .L_38)


	//   ....[0]....
.L_38:
        /*0044*/ 	.word	0x000020f0


	//   ....[1]....
        /*0048*/ 	.word	0x00003ac0


	//   ....[2]....
        /*004c*/ 	.word	0x00003af0


	//   ....[3]....
        /*0050*/ 	.word	0x00003b40


	//   ....[4]....
        /*0054*/ 	.word	0x00004430


	//   ....[5]....
        /*0058*/ 	.word	0x00004480


	//   ....[6]....
        /*005c*/ 	.word	0x00004570


	//   ....[7]....
        /*0060*/ 	.word	0x000045e0


	//   ....[8]....
        /*0064*/ 	.word	0x000046f0


	//   ....[9]....
        /*0068*/ 	.word	0x00004780


	//   ....[10]....
        /*006c*/ 	.word	0x00004950


	//   ....[11]....
        /*0070*/ 	.word	0x00004a90


	//----- nvinfo : EIATTR_COOP_GROUP_MASK_REGIDS
	.align		4
.L_39:
        /*0074*/ 	.byte	0x04, 0x29
        /*0076*/ 	.short	(.L_41 - .L_40)


	//   ....[0]....
.L_40:
        /*0078*/ 	.word	0xffffffff


	//   ....[1]....
        /*007c*/ 	.word	0xffffffff


	//   ....[2]....
        /*0080*/ 	.word	0xffffffff


	//   ....[3]....
        /*0084*/ 	.word	0xffffffff


	//   ....[4]....
        /*0088*/ 	.word	0xffffffff


	//   ....[5]....
        /*008c*/ 	.word	0xffffffff


	//   ....[6]....
        /*0090*/ 	.word	0xffffffff


	//   ....[7]....
        /*0094*/ 	.word	0xffffffff


	//   ....[8]....
        /*0098*/ 	.word	0xffffffff


	//   ....[9]....
        /*009c*/ 	.word	0xffffffff


	//   ....[10]....
        /*00a0*/ 	.word	0xffffffff


	//   ....[11]....
        /*00a4*/ 	.word	0xffffffff


	//   ....[12]....
        /*00a8*/ 	.word	0xffffffff


	//   ....[13]....
        /*00ac*/ 	.word	0xffffffff


	//----- nvinfo : EIATTR_COOP_GROUP_INSTR_OFFSETS
	.align		4
.L_41:
        /*00b0*/ 	.byte	0x04, 0x28
        /*00b2*/ 	.short	(.L_43 - .L_42)


	//   ....[0]....
.L_42:
        /*00b4*/ 	.word	0x00000090


	//   ....[1]....
        /*00b8*/ 	.word	0x000004d0


	//   ....[2]....
        /*00bc*/ 	.word	0x00000660


	//   ....[3]....
        /*00c0*/ 	.word	0x00000800


	//   ....[4]....
        /*00c4*/ 	.word	0x00000900


	//   ....[5]....
        /*00c8*/ 	.word	0x00000a70


	//   ....[6]....
        /*00cc*/ 	.word	0x00000c10


	//   ....[7]....
        /*00d0*/ 	.word	0x00000dc0


	//   ....[8]....
        /*00d4*/ 	.word	0x00001fd0


	//   ....[9]....
        /*00d8*/ 	.word	0x00002d20


	//   ....[10]....
        /*00dc*/ 	.word	0x00002f30


	//   ....[11]....
        /*00e0*/ 	.word	0x00002f60


	//   ....[12]....
        /*00e4*/ 	.word	0x000039b0


	//   ....[13]....
        /*00e8*/ 	.word	0x00003be0


	//----- nvinfo : EIATTR_VRC_CTA_INIT_COUNT
	.align		4
.L_43:
        /*00ec*/ 	.byte	0x02, 0x4a
        /*00ee*/ 	.byte	0x80
	.zero		1


	//----- nvinfo : EIATTR_SYSCALL_OFFSETS
	.align		4
        /*00f0*/ 	.byte	0x04, 0x46
        /*00f2*/ 	.short	(.L_45 - .L_44)


	//   ....[0]....
.L_44:
        /*00f4*/ 	.word	0x00005530


	//   ....[1]....
        /*00f8*/ 	.word	0x00005620


	//   ....[2]....
        /*00fc*/ 	.word	0x00005d90


	//   ....[3]....
        /*0100*/ 	.word	0x00006a10


	//   ....[4]....
        /*0104*/ 	.word	0x00007660


	//   ....[5]....
        /*0108*/ 	.word	0x000082b0


	//----- nvinfo : EIATTR_MBARRIER_INSTR_OFFSETS
	.align		4
.L_45:
        /*010c*/ 	.byte	0x04, 0x39
        /*010e*/ 	.short	(.L_47 - .L_46)


	//   ....[0]....
.L_46:
        /*0110*/ 	.word	0x000005f0
        /*0114*/ 	.word	0x000000ff
        /*0118*/ 	.word	0x00000000
        /*011c*/ 	.short	0x0100
        /*011e*/ 	.byte	0x08
	.zero		1


	//   ....[1]....
        /*0120*/ 	.word	0x00000600
        /*0124*/ 	.word	0x000000ff
        /*0128*/ 	.word	0x00000018
        /*012c*/ 	.short	0x0100
        /*012e*/ 	.byte	0x08
	.zero		1


	//   ....[2]....
        /*0130*/ 	.word	0x00000610
        /*0134*/ 	.word	0x000000ff
        /*0138*/ 	.word	0x00000008
        /*013c*/ 	.short	0x0100
        /*013e*/ 	.byte	0x08
	.zero		1


	//   ....[3]....
        /*0140*/ 	.word	0x00000620
        /*0144*/ 	.word	0x000000ff
        /*0148*/ 	.word	0x00000020
        /*014c*/ 	.short	0x0100
        /*014e*/ 	.byte	0x08
	.zero		1


	//   ....[4]....
        /*0150*/ 	.word	0x00000630
        /*0154*/ 	.word	0x000000ff
        /*0158*/ 	.word	0x00000010
        /*015c*/ 	.short	0x0100
        /*015e*/ 	.byte	0x08
	.zero		1


	//   ....[5]....
        /*0160*/ 	.word	0x00000640
        /*0164*/ 	.word	0x000000ff
        /*0168*/ 	.word	0x00000028
        /*016c*/ 	.short	0x0100
        /*016e*/ 	.byte	0x08
	.zero		1


	//   ....[6]....
        /*0170*/ 	.word	0x00000770
        /*0174*/ 	.word	0x000000ff
        /*0178*/ 	.word	0x00000030
        /*017c*/ 	.short	0x0100
        /*017e*/ 	.byte	0x08
	.zero		1


	//   ....[7]....
        /*0180*/ 	.word	0x00000780
        /*0184*/ 	.word	0x000000ff
        /*0188*/ 	.word	0x00000050
        /*018c*/ 	.short	0x0100
        /*018e*/ 	.byte	0x08
	.zero		1


	//   ....[8]....
        /*0190*/ 	.word	0x00000790
        /*0194*/ 	.word	0x000000ff
        /*0198*/ 	.word	0x00000038
        /*019c*/ 	.short	0x0100
        /*019e*/ 	.byte	0x08
	.zero		1


	//   ....[9]....
        /*01a0*/ 	.word	0x000007a0
        /*01a4*/ 	.word	0x000000ff
        /*01a8*/ 	.word	0x00000058
        /*01ac*/ 	.short	0x0100
        /*01ae*/ 	.byte	0x08
	.zero		1


	//   ....[10]....
        /*01b0*/ 	.word	0x000007b0
        /*01b4*/ 	.word	0x000000ff
        /*01b8*/ 	.word	0x00000040
        /*01bc*/ 	.short	0x0100
        /*01be*/ 	.byte	0x08
	.zero		1


	//   ....[11]....
        /*01c0*/ 	.word	0x000007c0
        /*01c4*/ 	.word	0x000000ff
        /*01c8*/ 	.word	0x00000060
        /*01cc*/ 	.short	0x0100
        /*01ce*/ 	.byte	0x08
	.zero		1


	//   ....[12]....
        /*01d0*/ 	.word	0x000007d0
        /*01d4*/ 	.word	0x000000ff
        /*01d8*/ 	.word	0x00000048
        /*01dc*/ 	.short	0x0100
        /*01de*/ 	.byte	0x08
	.zero		1


	//   ....[13]....
        /*01e0*/ 	.word	0x000007e0
        /*01e4*/ 	.word	0x000000ff
        /*01e8*/ 	.word	0x00000068
        /*01ec*/ 	.short	0x0100
        /*01ee*/ 	.byte	0x08
	.zero		1


	//   ....[14]....
        /*01f0*/ 	.word	0x000008d0
        /*01f4*/ 	.word	0x000000ff
        /*01f8*/ 	.word	0x00000070
        /*01fc*/ 	.short	0x0100
        /*01fe*/ 	.byte	0x06
	.zero		1


	//   ....[15]....
        /*0200*/ 	.word	0x000008e0
        /*0204*/ 	.word	0x000000ff
        /*0208*/ 	.word	0x00000078
        /*020c*/ 	.short	0x0100
        /*020e*/ 	.byte	0x06
	.zero		1


	//   ....[16]....
        /*0210*/ 	.word	0x00000a20
        /*0214*/ 	.word	0x000000ff
        /*0218*/ 	.word	0x00000080
        /*021c*/ 	.short	0x0100
        /*021e*/ 	.byte	0x06
	.zero		1


	//   ....[17]....
        /*0220*/ 	.word	0x00000a30
        /*0224*/ 	.word	0x000000ff
        /*0228*/ 	.word	0x00000090
        /*022c*/ 	.short	0x0100
        /*022e*/ 	.byte	0x06
	.zero		1


	//   ....[18]....
        /*0230*/ 	.word	0x00000a40
        /*0234*/ 	.word	0x000000ff
        /*0238*/ 	.word	0x00000088
        /*023c*/ 	.short	0x0100
        /*023e*/ 	.byte	0x06
	.zero		1


	//   ....[19]....
        /*0240*/ 	.word	0x00000a50
        /*0244*/ 	.word	0x000000ff
        /*0248*/ 	.word	0x00000098
        /*024c*/ 	.short	0x0100
        /*024e*/ 	.byte	0x06
	.zero		1


	//   ....[20]....
        /*0250*/ 	.word	0x00000b80
        /*0254*/ 	.word	0x000000ff
        /*0258*/ 	.word	0x000000a0
        /*025c*/ 	.short	0x0100
        /*025e*/ 	.byte	0x08
	.zero		1


	//   ....[21]....
        /*0260*/ 	.word	0x00000b90
        /*0264*/ 	.word	0x000000ff
        /*0268*/ 	.word	0x000000c0
        /*026c*/ 	.short	0x0100
        /*026e*/ 	.byte	0x08
	.zero		1


	//   ....[22]....
        /*0270*/ 	.word	0x00000ba0
        /*0274*/ 	.word	0x000000ff
        /*0278*/ 	.word	0x000000a8
        /*027c*/ 	.short	0x0100
        /*027e*/ 	.byte	0x08
	.zero		1


	//   ....[23]....
        /*0280*/ 	.word	0x00000bb0
        /*0284*/ 	.word	0x000000ff
        /*0288*/ 	.word	0x000000c8
        /*028c*/ 	.short	0x0100
        /*028e*/ 	.byte	0x08
	.zero		1


	//   ....[24]....
        /*0290*/ 	.word	0x00000bc0
        /*0294*/ 	.word	0x000000ff
        /*0298*/ 	.word	0x000000b0
        /*029c*/ 	.short	0x0100
        /*029e*/ 	.byte	0x08
	.zero		1


	//   ....[25]....
        /*02a0*/ 	.word	0x00000bd0
        /*02a4*/ 	.word	0x000000ff
        /*02a8*/ 	.word	0x000000d0
        /*02ac*/ 	.short	0x0100
        /*02ae*/ 	.byte	0x08
	.zero		1


	//   ....[26]....
        /*02b0*/ 	.word	0x00000be0
        /*02b4*/ 	.word	0x000000ff
        /*02b8*/ 	.word	0x000000b8
        /*02bc*/ 	.short	0x0100
        /*02be*/ 	.byte	0x08
	.zero		1


	//   ....[27]....
        /*02c0*/ 	.word	0x00000bf0
        /*02c4*/ 	.word	0x000000ff
        /*02c8*/ 	.word	0x000000d8
        /*02cc*/ 	.short	0x0100
        /*02ce*/ 	.byte	0x08
	.zero		1


	//   ....[28]....
        /*02d0*/ 	.word	0x00000ce0
        /*02d4*/ 	.word	0x000000ff
        /*02d8*/ 	.word	0x000000e0
        /*02dc*/ 	.short	0x0100
        /*02de*/ 	.byte	0x06
	.zero		1


	//   ....[29]....
        /*02e0*/ 	.word	0x00000cf0
        /*02e4*/ 	.word	0x000000ff
        /*02e8*/ 	.word	0x000000f0
        /*02ec*/ 	.short	0x0100
        /*02ee*/ 	.byte	0x06
	.zero		1


	//   ....[30]....
        /*02f0*/ 	.word	0x00000d00
        /*02f4*/ 	.word	0x000000ff
        /*02f8*/ 	.word	0x000000e8
        /*02fc*/ 	.short	0x0100
        /*02fe*/ 	.byte	0x06
	.zero		1


	//   ....[31]....
        /*0300*/ 	.word	0x00000d10
        /*0304*/ 	.word	0x000000ff
        /*0308*/ 	.word	0x000000f8
        /*030c*/ 	.short	0x0100
        /*030e*/ 	.byte	0x06
	.zero		1


	//   ....[32]....
        /*0310*/ 	.word	0x00001750
        /*0314*/ 	.word	0x00000002
        /*0318*/ 	.word	0x000000f0
        /*031c*/ 	.short	0x010a
        /*031e*/ 	.byte	0xff
	.zero		1


	//   ....[33]....
        /*0320*/ 	.word	0x00001780
        /*0324*/ 	.word	0x00000002
        /*0328*/ 	.word	0x000000e0
        /*032c*/ 	.short	0x0101
        /*032e*/ 	.byte	0xff
	.zero		1


	//   ....[34]....
        /*0330*/ 	.word	0x00001850
        /*0334*/ 	.word	0x000000ff
        /*0338*/ 	.word	0x00000018
        /*033c*/ 	.short	0x010a
        /*033e*/ 	.byte	0x08
	.zero		1


	//   ....[35]....
        /*0340*/ 	.word	0x00001900
        /*0344*/ 	.word	0x000000ff
        /*0348*/ 	.word	0x00000018
        /*034c*/ 	.short	0x010a
        /*034e*/ 	.byte	0x21
	.zero		1


	//   ....[36]....
        /*0350*/ 	.word	0x00001a90
        /*0354*/ 	.word	0x000000ff
        /*0358*/ 	.word	0x00000018
        /*035c*/ 	.short	0x010a
        /*035e*/ 	.byte	0x08
	.zero		1


	//   ....[37]....
        /*0360*/ 	.word	0x00001c10
        /*0364*/ 	.word	0x000000ff
        /*0368*/ 	.word	0x00000078
        /*036c*/ 	.short	0x0101
        /*036e*/ 	.byte	0x05
	.zero		1


	//   ....[38]....
        /*0370*/ 	.word	0x00001c30
        /*0374*/ 	.word	0x000000ff
        /*0378*/ 	.word	0x00000018
        /*037c*/ 	.short	0x010a
        /*037e*/ 	.byte	0x08
	.zero		1


	//   ....[39]....
        /*0380*/ 	.word	0x00001cc0
        /*0384*/ 	.word	0x000000ff
        /*0388*/ 	.word	0x00000018
        /*038c*/ 	.short	0x010a
        /*038e*/ 	.byte	0x19
	.zero		1


	//   ....[40]....
        /*0390*/ 	.word	0x00001e50
        /*0394*/ 	.word	0x000000ff
        /*0398*/ 	.word	0x00000018
        /*039c*/ 	.short	0x010a
        /*039e*/ 	.byte	0x08
	.zero		1


	//   ....[41]....
        /*03a0*/ 	.word	0x00002000
        /*03a4*/ 	.word	0x00000002
        /*03a8*/ 	.word	0x00000080
        /*03ac*/ 	.short	0x010a
        /*03ae*/ 	.byte	0xff
	.zero		1


	//   ....[42]....
        /*03b0*/ 	.word	0x000020c0
        /*03b4*/ 	.word	0x00000002
        /*03b8*/ 	.word	0x00000000
        /*03bc*/ 	.short	0x0101
        /*03be*/ 	.byte	0xff
	.zero		1


	//   ....[43]....
        /*03c0*/ 	.word	0x00002620
        /*03c4*/ 	.word	0x000000ff
        /*03c8*/ 	.word	0x00000000
        /*03cc*/ 	.short	0x010a
        /*03ce*/ 	.byte	0x04
	.zero		1


	//   ....[44]....
        /*03d0*/ 	.word	0x000026b0
        /*03d4*/ 	.word	0x000000ff
        /*03d8*/ 	.word	0x00000000
        /*03dc*/ 	.short	0x010a
        /*03de*/ 	.byte	0x04
	.zero		1


	//   ....[45]....
        /*03e0*/ 	.word	0x00002750
        /*03e4*/ 	.word	0x00000000
        /*03e8*/ 	.word	0x00000000
        /*03ec*/ 	.short	0x010a
        /*03ee*/ 	.byte	0xff
	.zero		1


	//   ....[46]....
        /*03f0*/ 	.word	0x00002880
        /*03f4*/ 	.word	0x00000000
        /*03f8*/ 	.word	0x000000e0
        /*03fc*/ 	.short	0x010a
        /*03fe*/ 	.byte	0xff
	.zero		1


	//   ....[47]....
        /*0400*/ 	.word	0x000028f0
        /*0404*/ 	.word	0x00000000
        /*0408*/ 	.word	0x00000000
        /*040c*/ 	.short	0x0101
        /*040e*/ 	.byte	0xff
	.zero		1


	//   ....[48]....
        /*0410*/ 	.word	0x00002910
        /*0414*/ 	.word	0x000000ff
        /*0418*/ 	.word	0x00000090
        /*041c*/ 	.short	0x010a
        /*041e*/ 	.byte	0x05
	.zero		1


	//   ....[49]....
        /*0420*/ 	.word	0x00002a30
        /*0424*/ 	.word	0x00000000
        /*0428*/ 	.word	0x00000080
        /*042c*/ 	.short	0x010a
        /*042e*/ 	.byte	0xff
	.zero		1


	//   ....[50]....
        /*0430*/ 	.word	0x00002b30
        /*0434*/ 	.word	0x00000000
        /*0438*/ 	.word	0x00000000
        /*043c*/ 	.short	0x0101
        /*043e*/ 	.byte	0xff
	.zero		1


	//   ....[51]....
        /*0440*/ 	.word	0x00002bc0
        /*0444*/ 	.word	0x000000ff
        /*0448*/ 	.word	0x00000090
        /*044c*/ 	.short	0x0106
        /*044e*/ 	.byte	0x05
	.zero		1


	//   ....[52]....
        /*0450*/ 	.word	0x00002be0
        /*0454*/ 	.word	0x000000ff
        /*0458*/ 	.word	0x00000090
        /*045c*/ 	.short	0x010a
        /*045e*/ 	.byte	0x05
	.zero		1


	//   ....[53]....
        /*0460*/ 	.word	0x00002c70
        /*0464*/ 	.word	0x000000ff
        /*0468*/ 	.word	0x00000090
        /*046c*/ 	.short	0x0106
        /*046e*/ 	.byte	0x04
	.zero		1


	//   ....[54]....
        /*0470*/ 	.word	0x00002cb0
        /*0474*/ 	.word	0x00000000
        /*0478*/ 	.word	0x00000090
        /*047c*/ 	.short	0x010a
        /*047e*/ 	.byte	0xff
	.zero		1


	//   ....[55]....
        /*0480*/ 	.word	0x00003200
        /*0484*/ 	.word	0x00000000
        /*0488*/ 	.word	0x00000080
        /*048c*/ 	.short	0x010a
        /*048e*/ 	.byte	0xff
	.zero		1


	//   ....[56]....
        /*0490*/ 	.word	0x00003310
        /*0494*/ 	.word	0x00000003
        /*0498*/ 	.word	0x00000000
        /*049c*/ 	.short	0x0101
        /*049e*/ 	.byte	0xff
	.zero		1


	//   ....[57]....
        /*04a0*/ 	.word	0x00003320
        /*04a4*/ 	.word	0x000000ff
        /*04a8*/ 	.word	0x00000000
        /*04ac*/ 	.short	0x010a
        /*04ae*/ 	.byte	0x06
	.zero		1


	//   ....[58]....
        /*04b0*/ 	.word	0x00003340
        /*04b4*/ 	.word	0x000000ff
        /*04b8*/ 	.word	0x000000c0
        /*04bc*/ 	.short	0x010a
        /*04be*/ 	.byte	0x07
	.zero		1


	//   ....[59]....
        /*04c0*/ 	.word	0x00003410
        /*04c4*/ 	.word	0x000000ff
        /*04c8*/ 	.word	0x00000000
        /*04cc*/ 	.short	0x010a
        /*04ce*/ 	.byte	0x06
	.zero		1


	//   ....[60]....
        /*04d0*/ 	.word	0x00003540
        /*04d4*/ 	.word	0x000000ff
        /*04d8*/ 	.word	0x00000000
        /*04dc*/ 	.short	0x010a
        /*04de*/ 	.byte	0x1a
	.zero		1


	//   ....[61]....
        /*04e0*/ 	.word	0x000037e0
        /*04e4*/ 	.word	0x000000ff
        /*04e8*/ 	.word	0x00000000
        /*04ec*/ 	.short	0x010a
        /*04ee*/ 	.byte	0x06
	.zero		1


	//   ....[62]....
        /*04f0*/ 	.word	0x00003870
        /*04f4*/ 	.word	0x000000ff
        /*04f8*/ 	.word	0x00000000
        /*04fc*/ 	.short	0x010a
        /*04fe*/ 	.byte	0x06
	.zero		1


	//   ....[63]....
        /*0500*/ 	.word	0x00003900
        /*0504*/ 	.word	0x000000ff
        /*0508*/ 	.word	0x00000000
        /*050c*/ 	.short	0x010a
        /*050e*/ 	.byte	0x06
	.zero		1


	//   ....[64]....
        /*0510*/ 	.word	0x00003990
        /*0514*/ 	.word	0x000000ff
        /*0518*/ 	.word	0x00000000
        /*051c*/ 	.short	0x010a
        /*051e*/ 	.byte	0x07
	.zero		1


	//   ....[65]....
        /*0520*/ 	.word	0x00003dd0
        /*0524*/ 	.word	0x00000000
        /*0528*/ 	.word	0x00000080
        /*052c*/ 	.short	0x010a
        /*052e*/ 	.byte	0xff
	.zero		1


	//   ....[66]....
        /*0530*/ 	.word	0x00003e90
        /*0534*/ 	.word	0x00000000
        /*0538*/ 	.word	0x00000000
        /*053c*/ 	.short	0x0101
        /*053e*/ 	.byte	0xff
	.zero		1


	//   ....[67]....
        /*0540*/ 	.word	0x000041b0
        /*0544*/ 	.word	0x000000ff
        /*0548*/ 	.word	0x00000078
        /*054c*/ 	.short	0x010a
        /*054e*/ 	.byte	0x04
	.zero		1


	//   ....[68]....
        /*0550*/ 	.word	0x000043b0
        /*0554*/ 	.word	0x000000ff
        /*0558*/ 	.word	0x00000050
        /*055c*/ 	.short	0x010a
        /*055e*/ 	.byte	0x04
	.zero		1


	//   ....[69]....
        /*0560*/ 	.word	0x00004520
        /*0564*/ 	.word	0x000000ff
        /*0568*/ 	.word	0x00000030
        /*056c*/ 	.short	0x010b
        /*056e*/ 	.byte	0x04
	.zero		1


	//   ....[70]....
        /*0570*/ 	.word	0x00004530
        /*0574*/ 	.word	0x000000ff
        /*0578*/ 	.word	0x00000000
        /*057c*/ 	.short	0x0101
        /*057e*/ 	.byte	0x06
	.zero		1


	//   ....[71]....
        /*0580*/ 	.word	0x00004540
        /*0584*/ 	.word	0x000000ff
        /*0588*/ 	.word	0x00000058
        /*058c*/ 	.short	0x010a
        /*058e*/ 	.byte	0x04
	.zero		1


	//   ....[72]....
        /*0590*/ 	.word	0x00004690
        /*0594*/ 	.word	0x000000ff
        /*0598*/ 	.word	0x00000038
        /*059c*/ 	.short	0x010b
        /*059e*/ 	.byte	0x04
	.zero		1


	//   ....[73]....
        /*05a0*/ 	.word	0x000046a0
        /*05a4*/ 	.word	0x000000ff
        /*05a8*/ 	.word	0x00000000
        /*05ac*/ 	.short	0x0101
        /*05ae*/ 	.byte	0x06
	.zero		1


	//   ....[74]....
        /*05b0*/ 	.word	0x000046b0
        /*05b4*/ 	.word	0x000000ff
        /*05b8*/ 	.word	0x00000060
        /*05bc*/ 	.short	0x010a
        /*05be*/ 	.byte	0x04
	.zero		1


	//   ....[75]....
        /*05c0*/ 	.word	0x00004830
        /*05c4*/ 	.word	0x000000ff
        /*05c8*/ 	.word	0x00000040
        /*05cc*/ 	.short	0x010b
        /*05ce*/ 	.byte	0x04
	.zero		1


	//   ....[76]....
        /*05d0*/ 	.word	0x00004870
        /*05d4*/ 	.word	0x000000ff
        /*05d8*/ 	.word	0x00000000
        /*05dc*/ 	.short	0x0101
        /*05de*/ 	.byte	0x06
	.zero		1


	//   ....[77]....
        /*05e0*/ 	.word	0x000048b0
        /*05e4*/ 	.word	0x000000ff
        /*05e8*/ 	.word	0x00000068
        /*05ec*/ 	.short	0x010a
        /*05ee*/ 	.byte	0x04
	.zero		1


	//   ....[78]....
        /*05f0*/ 	.word	0x00004af0
        /*05f4*/ 	.word	0x000000ff
        /*05f8*/ 	.word	0x00000048
        /*05fc*/ 	.short	0x010b
        /*05fe*/ 	.byte	0x04
	.zero		1


	//   ....[79]....
        /*0600*/ 	.word	0x00004b10
        /*0604*/ 	.word	0x000000ff
        /*0608*/ 	.word	0x00000000
        /*060c*/ 	.short	0x0101
        /*060e*/ 	.byte	0x05
	.zero		1


	//   ....[80]....
        /*0610*/ 	.word	0x00004b40
        /*0614*/ 	.word	0x000000ff
        /*0618*/ 	.word	0x00000050
        /*061c*/ 	.short	0x010a
        /*061e*/ 	.byte	0x04
	.zero		1


	//   ....[81]....
        /*0620*/ 	.word	0x00004b60
        /*0624*/ 	.word	0x000000ff
        /*0628*/ 	.word	0x00000058
        /*062c*/ 	.short	0x010a
        /*062e*/ 	.byte	0x04
	.zero		1


	//   ....[82]....
        /*0630*/ 	.word	0x00004b80
        /*0634*/ 	.word	0x000000ff
        /*0638*/ 	.word	0x00000060
        /*063c*/ 	.short	0x010a
        /*063e*/ 	.byte	0x04
	.zero		1


	//   ....[83]....
        /*0640*/ 	.word	0x00004bc0
        /*0644*/ 	.word	0x00000000
        /*0648*/ 	.word	0x00000068
        /*064c*/ 	.short	0x010a
        /*064e*/ 	.byte	0xff
	.zero		1


	//   ....[84]....
        /*0650*/ 	.word	0x00004ef0
        /*0654*/ 	.word	0x00000000
        /*0658*/ 	.word	0x00000080
        /*065c*/ 	.short	0x010a
        /*065e*/ 	.byte	0xff
	.zero		1


	//   ....[85]....
        /*0660*/ 	.word	0x00005000
        /*0664*/ 	.word	0x00000000
        /*0668*/ 	.word	0x00000000
        /*066c*/ 	.short	0x0101
        /*066e*/ 	.byte	0xff
	.zero		1


	//   ....[86]....
        /*0670*/ 	.word	0x00005a50
        /*0674*/ 	.word	0x000000ff
        /*0678*/ 	.word	0x00000030
        /*067c*/ 	.short	0x010a
        /*067e*/ 	.byte	0x30
	.zero		1


	//   ....[87]....
        /*0680*/ 	.word	0x00005a90
        /*0684*/ 	.word	0x00000040
        /*0688*/ 	.word	0x000000a0
        /*068c*/ 	.short	0x010a
        /*068e*/ 	.byte	0xff
	.zero		1


	//   ....[88]....
        /*0690*/ 	.word	0x00005b80
        /*0694*/ 	.word	0x000000ff
        /*0698*/ 	.word	0x00000030
        /*069c*/ 	.short	0x010a
        /*069e*/ 	.byte	0x30
	.zero		1


	//   ....[89]....
        /*06a0*/ 	.word	0x00005c70
        /*06a4*/ 	.word	0x00000040
        /*06a8*/ 	.word	0x000000a0
        /*06ac*/ 	.short	0x010a
        /*06ae*/ 	.byte	0xff
	.zero		1


	//   ....[90]....
        /*06b0*/ 	.word	0x00006740
        /*06b4*/ 	.word	0x00000000
        /*06b8*/ 	.word	0x00000000
        /*06bc*/ 	.short	0x0101
        /*06be*/ 	.byte	0xff
	.zero		1


	//   ....[91]....
        /*06c0*/ 	.word	0x00006750
        /*06c4*/ 	.word	0x00000002
        /*06c8*/ 	.word	0x00000030
        /*06cc*/ 	.short	0x010a
        /*06ce*/ 	.byte	0xff
	.zero		1


	//   ....[92]....
        /*06d0*/ 	.word	0x00006830
        /*06d4*/ 	.word	0x00000002
        /*06d8*/ 	.word	0x00000030
        /*06dc*/ 	.short	0x010a
        /*06de*/ 	.byte	0xff
	.zero		1


	//   ....[93]....
        /*06e0*/ 	.word	0x00007390
        /*06e4*/ 	.word	0x00000048
        /*06e8*/ 	.word	0x00000000
        /*06ec*/ 	.short	0x0101
        /*06ee*/ 	.byte	0xff
	.zero		1


	//   ....[94]....
        /*06f0*/ 	.word	0x000073b0
        /*06f4*/ 	.word	0x00000000
        /*06f8*/ 	.word	0x00000030
        /*06fc*/ 	.short	0x010a
        /*06fe*/ 	.byte	0xff
	.zero		1


	//   ....[95]....
        /*0700*/ 	.word	0x00007480
        /*0704*/ 	.word	0x00000000
        /*0708*/ 	.word	0x00000030
        /*070c*/ 	.short	0x010a
        /*070e*/ 	.byte	0xff
	.zero		1


	//   ....[96]....
        /*0710*/ 	.word	0x00007fe0
        /*0714*/ 	.word	0x00000048
        /*0718*/ 	.word	0x00000000
        /*071c*/ 	.short	0x0101
        /*071e*/ 	.byte	0xff
	.zero		1


	//   ....[97]....
        /*0720*/ 	.word	0x00008000
        /*0724*/ 	.word	0x00000000
        /*0728*/ 	.word	0x00000030
        /*072c*/ 	.short	0x010a
        /*072e*/ 	.byte	0xff
	.zero		1


	//   ....[98]....
        /*0730*/ 	.word	0x000080d0
        /*0734*/ 	.word	0x00000000
        /*0738*/ 	.word	0x00000030
        /*073c*/ 	.short	0x010a
        /*073e*/ 	.byte	0xff
	.zero		1


	//   ....[99]....
        /*0740*/ 	.word	0x00008410
        /*0744*/ 	.word	0x000000ff
        /*0748*/ 	.word	0x00000000
        /*074c*/ 	.short	0x0101
        /*074e*/ 	.byte	0x05
	.zero		1


	//   ....[100]....
        /*0750*/ 	.word	0x00008c90
        /*0754*/ 	.word	0x00000000
        /*0758*/ 	.word	0x00000000
        /*075c*/ 	.short	0x0101
        /*075e*/ 	.byte	0xff
	.zero		1


	//   ....[101]....
        /*0760*/ 	.word	0x00008f00
        /*0764*/ 	.word	0x000000ff
        /*0768*/ 	.word	0x00000000
        /*076c*/ 	.short	0x0101
        /*076e*/ 	.byte	0x04
	.zero		1


	//   ....[102]....
        /*0770*/ 	.word	0x00008f20
        /*0774*/ 	.word	0x00000002
        /*0778*/ 	.word	0x000000f0
        /*077c*/ 	.short	0x010a
        /*077e*/ 	.byte	0xff
	.zero		1


	//   ....[103]....
        /*0780*/ 	.word	0x00008f80
        /*0784*/ 	.word	0x00000002
        /*0788*/ 	.word	0x00000018
        /*078c*/ 	.short	0x010a
        /*078e*/ 	.byte	0xff
	.zero		1


	//   ....[104]....
        /*0790*/ 	.word	0x00008fe0
        /*0794*/ 	.word	0x00000002
        /*0798*/ 	.word	0x00000018
        /*079c*/ 	.short	0x010a
        /*079e*/ 	.byte	0xff
	.zero		1


	//   ....[105]....
        /*07a0*/ 	.word	0x00009030
        /*07a4*/ 	.word	0x00000002
        /*07a8*/ 	.word	0x00000080
        /*07ac*/ 	.short	0x010a
        /*07ae*/ 	.byte	0xff
	.zero		1


	//   ....[106]....
        /*07b0*/ 	.word	0x00009090
        /*07b4*/ 	.word	0x00000000
        /*07b8*/ 	.word	0x00000000
        /*07bc*/ 	.short	0x010a
        /*07be*/ 	.byte	0xff
	.zero		1


	//   ....[107]....
        /*07c0*/ 	.word	0x000090f0
        /*07c4*/ 	.word	0x00000000
        /*07c8*/ 	.word	0x00000000
        /*07cc*/ 	.short	0x010a
        /*07ce*/ 	.byte	0xff
	.zero		1


	//   ....[108]....
        /*07d0*/ 	.word	0x00009140
        /*07d4*/ 	.word	0x00000000
        /*07d8*/ 	.word	0x000000e0
        /*07dc*/ 	.short	0x010a
        /*07de*/ 	.byte	0xff
	.zero		1


	//   ....[109]....
        /*07e0*/ 	.word	0x000091a0
        /*07e4*/ 	.word	0x00000000
        /*07e8*/ 	.word	0x00000090
        /*07ec*/ 	.short	0x010a
        /*07ee*/ 	.byte	0xff
	.zero		1


	//   ....[110]....
        /*07f0*/ 	.word	0x000091f0
        /*07f4*/ 	.word	0x00000000
        /*07f8*/ 	.word	0x00000080
        /*07fc*/ 	.short	0x010a
        /*07fe*/ 	.byte	0xff
	.zero		1


	//   ....[111]....
        /*0800*/ 	.word	0x00009250
        /*0804*/ 	.word	0x00000000
        /*0808*/ 	.word	0x00000090
        /*080c*/ 	.short	0x010a
        /*080e*/ 	.byte	0xff
	.zero		1


	//   ....[112]....
        /*0810*/ 	.word	0x000092a0
        /*0814*/ 	.word	0x00000000
        /*0818*/ 	.word	0x00000080
        /*081c*/ 	.short	0x010a
        /*081e*/ 	.byte	0xff
	.zero		1


	//   ....[113]....
        /*0820*/ 	.word	0x00009300
        /*0824*/ 	.word	0x00000002
        /*0828*/ 	.word	0x000000c0
        /*082c*/ 	.short	0x010a
        /*082e*/ 	.byte	0xff
	.zero		1


	//   ....[114]....
        /*0830*/ 	.word	0x00009360
        /*0834*/ 	.word	0x00000000
        /*0838*/ 	.word	0x00000000
        /*083c*/ 	.short	0x010a
        /*083e*/ 	.byte	0xff
	.zero		1


	//   ....[115]....
        /*0840*/ 	.word	0x000093c0
        /*0844*/ 	.word	0x00000000
        /*0848*/ 	.word	0x00000000
        /*084c*/ 	.short	0x010a
        /*084e*/ 	.byte	0xff
	.zero		1


	//   ....[116]....
        /*0850*/ 	.word	0x00009420
        /*0854*/ 	.word	0x00000000
        /*0858*/ 	.word	0x00000000
        /*085c*/ 	.short	0x010a
        /*085e*/ 	.byte	0xff
	.zero		1


	//   ....[117]....
        /*0860*/ 	.word	0x00009480
        /*0864*/ 	.word	0x00000000
        /*0868*/ 	.word	0x00000000
        /*086c*/ 	.short	0x010a
        /*086e*/ 	.byte	0xff
	.zero		1


	//   ....[118]....
        /*0870*/ 	.word	0x000094e0
        /*0874*/ 	.word	0x00000000
        /*0878*/ 	.word	0x00000000
        /*087c*/ 	.short	0x010a
        /*087e*/ 	.byte	0xff
	.zero		1


	//   ....[119]....
        /*0880*/ 	.word	0x00009530
        /*0884*/ 	.word	0x00000000
        /*0888*/ 	.word	0x00000080
        /*088c*/ 	.short	0x010a
        /*088e*/ 	.byte	0xff
	.zero		1


	//   ....[120]....
        /*0890*/ 	.word	0x00009590
        /*0894*/ 	.word	0x00000000
        /*0898*/ 	.word	0x00000078
        /*089c*/ 	.short	0x010a
        /*089e*/ 	.byte	0xff
	.zero		1


	//   ....[121]....
        /*08a0*/ 	.word	0x000095f0
        /*08a4*/ 	.word	0x00000000
        /*08a8*/ 	.word	0x00000050
        /*08ac*/ 	.short	0x010a
        /*08ae*/ 	.byte	0xff
	.zero		1


	//   ....[122]....
        /*08b0*/ 	.word	0x00009650
        /*08b4*/ 	.word	0x00000000
        /*08b8*/ 	.word	0x00000058
        /*08bc*/ 	.short	0x010a
        /*08be*/ 	.byte	0xff
	.zero		1


	//   ....[123]....
        /*08c0*/ 	.word	0x000096b0
        /*08c4*/ 	.word	0x00000000
        /*08c8*/ 	.word	0x00000060
        /*08cc*/ 	.short	0x010a
        /*08ce*/ 	.byte	0xff
	.zero		1


	//   ....[124]....
        /*08d0*/ 	.word	0x00009710
        /*08d4*/ 	.word	0x00000000
        /*08d8*/ 	.word	0x00000068
        /*08dc*/ 	.short	0x010a
        /*08de*/ 	.byte	0xff
	.zero		1


	//   ....[125]....
        /*08e0*/ 	.word	0x00009770
        /*08e4*/ 	.word	0x00000000
        /*08e8*/ 	.word	0x00000050
        /*08ec*/ 	.short	0x010a
        /*08ee*/ 	.byte	0xff
	.zero		1


	//   ....[126]....
        /*08f0*/ 	.word	0x000097d0
        /*08f4*/ 	.word	0x00000000
        /*08f8*/ 	.word	0x00000058
        /*08fc*/ 	.short	0x010a
        /*08fe*/ 	.byte	0xff
	.zero		1


	//   ....[127]....
        /*0900*/ 	.word	0x00009830
        /*0904*/ 	.word	0x00000000
        /*0908*/ 	.word	0x00000060
        /*090c*/ 	.short	0x010a
        /*090e*/ 	.byte	0xff
	.zero		1


	//   ....[128]....
        /*0910*/ 	.word	0x00009880
        /*0914*/ 	.word	0x00000000
        /*0918*/ 	.word	0x00000080
        /*091c*/ 	.short	0x010a
        /*091e*/ 	.byte	0xff
	.zero		1


	//   ....[129]....
        /*0920*/ 	.word	0x000098e0
        /*0924*/ 	.word	0x00000002
        /*0928*/ 	.word	0x00000030
        /*092c*/ 	.short	0x010a
        /*092e*/ 	.byte	0xff
	.zero		1


	//   ....[130]....
        /*0930*/ 	.word	0x00009930
        /*0934*/ 	.word	0x00000040
        /*0938*/ 	.word	0x000000a0
        /*093c*/ 	.short	0x010a
        /*093e*/ 	.byte	0xff
	.zero		1


	//   ....[131]....
        /*0940*/ 	.word	0x00009980
        /*0944*/ 	.word	0x00000002
        /*0948*/ 	.word	0x00000030
        /*094c*/ 	.short	0x010a
        /*094e*/ 	.byte	0xff
	.zero		1


	//   ....[132]....
        /*0950*/ 	.word	0x000099d0
        /*0954*/ 	.word	0x00000000
        /*0958*/ 	.word	0x00000030
        /*095c*/ 	.short	0x010a
        /*095e*/ 	.byte	0xff
	.zero		1


	//   ....[133]....
        /*0960*/ 	.word	0x00009a20
        /*0964*/ 	.word	0x00000000
        /*0968*/ 	.word	0x00000030
        /*096c*/ 	.short	0x010a
        /*096e*/ 	.byte	0xff
	.zero		1


	//----- nvinfo : EIATTR_NUM_MBARRIERS
	.align		4
.L_47:
        /*0970*/ 	.byte	0x03, 0x38
        /*0972*/ 	.short	0x0020


	//----- nvinfo : EIATTR_EXIT_INSTR_OFFSETS
	.align		4
        /*0974*/ 	.byte	0x04, 0x1c
        /*0976*/ 	.short	(.L_49 - .L_48)


	//   ....[0]....
.L_48:
        /*0978*/ 	.word	0x00002780


	//   ....[1]....
        /*097c*/ 	.word	0x00002c80


	//   ....[2]....
        /*0980*/ 	.word	0x00002ce0


	//   ....[3]....
        /*0984*/ 	.word	0x00003bf0


	//   ....[4]....
        /*0988*/ 	.word	0x00004bf0


	//   ....[5]....
        /*098c*/ 	.word	0x00004c30


	//   ....[6]....
        /*0990*/ 	.word	0x00008df0


	//   ....[7]....
        /*0994*/ 	.word	0x00008e70


	//   ....[8]....
        /*0998*/ 	.word	0x00008ea0


	//   ....[9]....
        /*099c*/ 	.word	0x00008f10


	//----- nvinfo : EIATTR_MAX_THREADS
	.align		4
.L_49:
        /*09a0*/ 	.byte	0x04, 0x05
        /*09a2*/ 	.short	(.L_51 - .L_50)
.L_50:
        /*09a4*/ 	.word	0x00000100
        /*09a8*/ 	.word	0x00000001
        /*09ac*/ 	.word	0x00000001


	//----- nvinfo : EIATTR_CRS_STACK_SIZE
	.align		4
.L_51:
        /*09b0*/ 	.byte	0x04, 0x1e
        /*09b2*/ 	.short	(.L_53 - .L_52)
.L_52:
        /*09b4*/ 	.word	0x00000000


	//----- nvinfo : EIATTR_CBANK_PARAM_SIZE
	.align		4
.L_53:
        /*09b8*/ 	.byte	0x03, 0x19
        /*09ba*/ 	.short	0x0800


	//----- nvinfo : EIATTR_PARAM_CBANK
	.align		4
        /*09bc*/ 	.byte	0x04, 0x0a
        /*09be*/ 	.short	(.L_55 - .L_54)
	.align		4
.L_54:
        /*09c0*/ 	.word	index@(.nv.constant0._ZN7cutlass13device_kernelINS_4gemm6kernel13GemmUniversalIN4cute5tupleIJiiiiEEENS1_10collective13CollectiveMmaINS1_35MainloopSm100TmaUmmaWarpSpecializedILi3ELi2ELi4ENS5_IJNS4_1CILi1EEENSA_ILi2EEESB_EEEEENS5_IJNSA_ILi128EEESF_NSA_ILi64EEEEEENS_6half_tENS5_IJSB_llEEESI_NS5_IJlSB_lEEENS4_8TiledMMAINS4_8MMA_AtomIJNS4_20SM100_MMA_F16BF16_SSISI_SI_fLi128ELi128ELNS4_4UMMA5MajorE1ELSP_0ELNSO_7ScaleInE0ELSQ_0EEEEEENS4_6LayoutINS5_IJSB_SB_SB_EEENS5_IJNSA_ILi0EEESV_SV_EEEEENS5_IJNS4_10UnderscoreESY_SY_EEEEENS4_23SM90_TMA_LOAD_MULTICASTENS4_14ComposedLayoutINS4_7SwizzleILi3ELi4ELi3EEENS4_18smem_ptr_flag_bitsILi16EEENST_INS5_IJSG_NSA_ILi8EEEEEENS5_IJSB_SG_EEEEEEEvNS4_8identityENS4_13SM90_TMA_LOADENS12_IS14_S16_NST_INS5_IJS17_SG_EEENS5_IJSG_SB_EEEEEEEvS1C_EENS_8epilogue10collective18CollectiveEpilogueINS1J_23Sm100TmaWarpSpecializedILi4ELi2ELi32ELb1ELb0EEEJSH_NS5_IJNST_ISF_SB_EENST_INSA_ILi32EEESB_EEEEESI_SK_SI_SK_NS1J_6fusion15FusionCallbacksIS1N_NS1S_17LinearCombinationISI_fSI_fLNS_15FloatRoundStyleE2EEESH_S1R_JEEENS4_5SM1004TMEM4LOAD26SM100_TMEM_LOAD_32dp32b32xES1D_NS12_INS13_ILi2ELi4ELi3EEES16_NST_INS5_IJS17_S1P_EEENS5_IJS1P_SB_EEEEEEENS4_39AutoVectorizingCopyWithAssumedAlignmentILi128EEENS4_14SM90_TMA_STOREES26_S28_S28_EEEvvEEEEvNT_6ParamsE)
        /*09c4*/ 	.short	0x0380
        /*09c6*/ 	.short	0x0800


	//----- nvinfo : EIATTR_SW_WAR
	.align		4
.L_55:
        /*09c8*/ 	.byte	0x04, 0x36
        /*09ca*/ 	.short	(.L_57 - .L_56)
.L_56:
        /*09cc*/ 	.word	0x00000008
.L_57:


//--------------------- .nv.callgraph             --------------------------
	.section	.nv.callgraph,"",@"SHT_CUDA_CALLGRAPH"
	.align	4
	.sectionentsize	8
	.align		4
        /*0000*/ 	.word	0x00000000
	.align		4
        /*0004*/ 	.word	0xffffffff
	.align		4
        /*0008*/ 	.word	index@(_ZN7cutlass13device_kernelINS_4gemm6kernel13GemmUniversalIN4cute5tupleIJiiiiEEENS1_10collective13CollectiveMmaINS1_35MainloopSm100TmaUmmaWarpSpecializedILi3ELi2ELi4ENS5_IJNS4_1CILi1EEENSA_ILi2EEESB_EEEEENS5_IJNSA_ILi128EEESF_NSA_ILi64EEEEEENS_6half_tENS5_IJSB_llEEESI_NS5_IJlSB_lEEENS4_8TiledMMAINS4_8MMA_AtomIJNS4_20SM100_MMA_F16BF16_SSISI_SI_fLi128ELi128ELNS4_4UMMA5MajorE1ELSP_0ELNSO_7ScaleInE0ELSQ_0EEEEEENS4_6LayoutINS5_IJSB_SB_SB_EEENS5_IJNSA_ILi0EEESV_SV_EEEEENS5_IJNS4_10UnderscoreESY_SY_EEEEENS4_23SM90_TMA_LOAD_MULTICASTENS4_14ComposedLayoutINS4_7SwizzleILi3ELi4ELi3EEENS4_18smem_ptr_flag_bitsILi16EEENST_INS5_IJSG_NSA_ILi8EEEEEENS5_IJSB_SG_EEEEEEEvNS4_8identityENS4_13SM90_TMA_LOADENS12_IS14_S16_NST_INS5_IJS17_SG_EEENS5_IJSG_SB_EEEEEEEvS1C_EENS_8epilogue10collective18CollectiveEpilogueINS1J_23Sm100TmaWarpSpecializedILi4ELi2ELi32ELb1ELb0EEEJSH_NS5_IJNST_ISF_SB_EENST_INSA_ILi32EEESB_EEEEESI_SK_SI_SK_NS1J_6fusion15FusionCallbacksIS1N_NS1S_17LinearCombinationISI_fSI_fLNS_15FloatRoundStyleE2EEESH_S1R_JEEENS4_5SM1004TMEM4LOAD26SM100_TMEM_LOAD_32dp32b32xES1D_NS12_INS13_ILi2ELi4ELi3EEES16_NST_INS5_IJS17_S1P_EEENS5_IJS1P_SB_EEEEEEENS4_39AutoVectorizingCopyWithAssumedAlignmentILi128EEENS4_14SM90_TMA_STOREES26_S28_S28_EEEvvEEEEvNT_6ParamsE)
	.align		4
        /*000c*/ 	.word	index@(__assertfail)
	.align		4
        /*0010*/ 	.word	0x00000000
	.align		4
        /*0014*/ 	.word	0xfffffffe
	.align		4
        /*0018*/ 	.word	0x00000000
	.align		4
        /*001c*/ 	.word	0xfffffffd
	.align		4
        /*0020*/ 	.word	0x00000000
	.align		4
        /*0024*/ 	.word	0xfffffffc


//--------------------- .nv.constant4             --------------------------
	.section	.nv.constant4,"a",@progbits
	.align	8
	.align		8
.nv.constant4:
        /*0000*/ 	.dword	__assertfail
	.align		8
        /*0008*/ 	.dword	__unnamed_1
	.align		8
        /*0010*/ 	.dword	__unnamed_2
	.align		8
        /*0018*/ 	.dword	_ZN40_INTERNAL_49660e52_4_k_cu_5f9bd05c_339974cuda3std3__45__cpo5beginE
	.align		8
        /*0020*/ 	.dword	_ZN40_INTERNAL_49660e52_4_k_cu_5f9bd05c_339974cuda3std3__45__cpo3endE
	.align		8
        /*0028*/ 	.dword	_ZN40_INTERNAL_49660e52_4_k_cu_5f9bd05c_339974cuda3std3__45__cpo6cbeginE
	.align		8
        /*0030*/ 	.dword	_ZN40_INTERNAL_49660e52_4_k_cu_5f9bd05c_339974cuda3std3__45__cpo4cendE
	.align		8
        /*0038*/ 	.dword	_ZN40_INTERNAL_49660e52_4_k_cu_5f9bd05c_339974cuda3std3__442_GLOBAL__N__49660e52_4_k_cu_5f9bd05c_339976ignoreE
	.align		8
        /*0040*/ 	.dword	_ZN40_INTERNAL_49660e52_4_k_cu_5f9bd05c_339974cuda3std3__419piecewise_constructE
	.align		8
        /*0048*/ 	.dword	_ZN40_INTERNAL_49660e52_4_k_cu_5f9bd05c_339974cuda3std3__48in_placeE
	.align		8
        /*0050*/ 	.dword	_ZN40_INTERNAL_49660e52_4_k_cu_5f9bd05c_339974cuda3std6ranges3__45__cpo4swapE
	.align		8
        /*0058*/ 	.dword	_ZN40_INTERNAL_49660e52_4_k_cu_5f9bd05c_339974cuda3std6ranges3__45__cpo9iter_moveE
	.align		8
        /*0060*/ 	.dword	_ZN40_INTERNAL_49660e52_4_k_cu_5f9bd05c_339974cute7productE
	.align		8
        /*0068*/ 	.dword	_ZN40_INTERNAL_49660e52_4_k_cu_5f9bd05c_339974cute1_E
	.align		8
        /*0070*/ 	.dword	$str$25
	.align		8
        /*0078*/ 	.dword	$str$26
	.align		8
        /*0080*/ 	.dword	$str$27
	.align		8
        /*0088*/ 	.dword	$str$28


//--------------------- .text._ZN7cutlass13device_kernelINS_4gemm6kernel13GemmUniversalIN4cute5tupleIJiiiiEEENS1_10collective13CollectiveMmaINS1_35MainloopSm100TmaUmmaWarpSpecializedILi3ELi2ELi4ENS5_IJNS4_1CILi1EEENSA_ILi2EEESB_EEEEENS5_IJNSA_ILi128EEESF_NSA_ILi64EEEEEENS_6half_tENS5_IJSB_llEEESI_NS5_IJlSB_lEEENS4_8TiledMMAINS4_8MMA_AtomIJNS4_20SM100_MMA_F16BF16_SSISI_SI_fLi128ELi128ELNS4_4UMMA5MajorE1ELSP_0ELNSO_7ScaleInE0ELSQ_0EEEEEENS4_6LayoutINS5_IJSB_SB_SB_EEENS5_IJNSA_ILi0EEESV_SV_EEEEENS5_IJNS4_10UnderscoreESY_SY_EEEEENS4_23SM90_TMA_LOAD_MULTICASTENS4_14ComposedLayoutINS4_7SwizzleILi3ELi4ELi3EEENS4_18smem_ptr_flag_bitsILi16EEENST_INS5_IJSG_NSA_ILi8EEEEEENS5_IJSB_SG_EEEEEEEvNS4_8identityENS4_13SM90_TMA_LOADENS12_IS14_S16_NST_INS5_IJS17_SG_EEENS5_IJSG_SB_EEEEEEEvS1C_EENS_8epilogue10collective18CollectiveEpilogueINS1J_23Sm100TmaWarpSpecializedILi4ELi2ELi32ELb1ELb0EEEJSH_NS5_IJNST_ISF_SB_EENST_INSA_ILi32EEESB_EEEEESI_SK_SI_SK_NS1J_6fusion15FusionCallbacksIS1N_NS1S_17LinearCombinationISI_fSI_fLNS_15FloatRoundStyleE2EEESH_S1R_JEEENS4_5SM1004TMEM4LOAD26SM100_TMEM_LOAD_32dp32b32xES1D_NS12_INS13_ILi2ELi4ELi3EEES16_NST_INS5_IJS17_S1P_EEENS5_IJS1P_SB_EEEEEEENS4_39AutoVectorizingCopyWithAssumedAlignmentILi128EEENS4_14SM90_TMA_STOREES26_S28_S28_EEEvvEEEEvNT_6ParamsE --------------------------
	.section	.text._ZN7cutlass13device_kernelINS_4gemm6kernel13GemmUniversalIN4cute5tupleIJiiiiEEENS1_10collective13CollectiveMmaINS1_35MainloopSm100TmaUmmaWarpSpecializedILi3ELi2ELi4ENS5_IJNS4_1CILi1EEENSA_ILi2EEESB_EEEEENS5_IJNSA_ILi128EEESF_NSA_ILi64EEEEEENS_6half_tENS5_IJSB_llEEESI_NS5_IJlSB_lEEENS4_8TiledMMAINS4_8MMA_AtomIJNS4_20SM100_MMA_F16BF16_SSISI_SI_fLi128ELi128ELNS4_4UMMA5MajorE1ELSP_0ELNSO_7ScaleInE0ELSQ_0EEEEEENS4_6LayoutINS5_IJSB_SB_SB_EEENS5_IJNSA_ILi0EEESV_SV_EEEEENS5_IJNS4_10UnderscoreESY_SY_EEEEENS4_23SM90_TMA_LOAD_MULTICASTENS4_14ComposedLayoutINS4_7SwizzleILi3ELi4ELi3EEENS4_18smem_ptr_flag_bitsILi16EEENST_INS5_IJSG_NSA_ILi8EEEEEENS5_IJSB_SG_EEEEEEEvNS4_8identityENS4_13SM90_TMA_LOADENS12_IS14_S16_NST_INS5_IJS17_SG_EEENS5_IJSG_SB_EEEEEEEvS1C_EENS_8epilogue10collective18CollectiveEpilogueINS1J_23Sm100TmaWarpSpecializedILi4ELi2ELi32ELb1ELb0EEEJSH_NS5_IJNST_ISF_SB_EENST_INSA_ILi32EEESB_EEEEESI_SK_SI_SK_NS1J_6fusion15FusionCallbacksIS1N_NS1S_17LinearCombinationISI_fSI_fLNS_15FloatRoundStyleE2EEESH_S1R_JEEENS4_5SM1004TMEM4LOAD26SM100_TMEM_LOAD_32dp32b32xES1D_NS12_INS13_ILi2ELi4ELi3EEES16_NST_INS5_IJS17_S1P_EEENS5_IJS1P_SB_EEEEEEENS4_39AutoVectorizingCopyWithAssumedAlignmentILi128EEENS4_14SM90_TMA_STOREES26_S28_S28_EEEvvEEEEvNT_6ParamsE,"ax",@progbits
	.align	128
.text._ZN7cutlass13device_kernelINS_4gemm6kernel13GemmUniversalIN4cute5tupleIJiiiiEEENS1_10collective13CollectiveMmaINS1_35MainloopSm100TmaUmmaWarpSpecializedILi3ELi2ELi4ENS5_IJNS4_1CILi1EEENSA_ILi2EEESB_EEEEENS5_IJNSA_ILi128EEESF_NSA_ILi64EEEEEENS_6half_tENS5_IJSB_llEEESI_NS5_IJlSB_lEEENS4_8TiledMMAINS4_8MMA_AtomIJNS4_20SM100_MMA_F16BF16_SSISI_SI_fLi128ELi128ELNS4_4UMMA5MajorE1ELSP_0ELNSO_7ScaleInE0ELSQ_0EEEEEENS4_6LayoutINS5_IJSB_SB_SB_EEENS5_IJNSA_ILi0EEESV_SV_EEEEENS5_IJNS4_10UnderscoreESY_SY_EEEEENS4_23SM90_TMA_LOAD_MULTICASTENS4_14ComposedLayoutINS4_7SwizzleILi3ELi4ELi3EEENS4_18smem_ptr_flag_bitsILi16EEENST_INS5_IJSG_NSA_ILi8EEEEEENS5_IJSB_SG_EEEEEEEvNS4_8identityENS4_13SM90_TMA_LOADENS12_IS14_S16_NST_INS5_IJS17_SG_EEENS5_IJSG_SB_EEEEEEEvS1C_EENS_8epilogue10collective18CollectiveEpilogueINS1J_23Sm100TmaWarpSpecializedILi4ELi2ELi32ELb1ELb0EEEJSH_NS5_IJNST_ISF_SB_EENST_INSA_ILi32EEESB_EEEEESI_SK_SI_SK_NS1J_6fusion15FusionCallbacksIS1N_NS1S_17LinearCombinationISI_fSI_fLNS_15FloatRoundStyleE2EEESH_S1R_JEEENS4_5SM1004TMEM4LOAD26SM100_TMEM_LOAD_32dp32b32xES1D_NS12_INS13_ILi2ELi4ELi3EEES16_NST_INS5_IJS17_S1P_EEENS5_IJS1P_SB_EEEEEEENS4_39AutoVectorizingCopyWithAssumedAlignmentILi128EEENS4_14SM90_TMA_STOREES26_S28_S28_EEEvvEEEEvNT_6ParamsE:
        .type           _ZN7cutlass13device_kernelINS_4gemm6kernel13GemmUniversalIN4cute5tupleIJiiiiEEENS1_10collective13CollectiveMmaINS1_35MainloopSm100TmaUmmaWarpSpecializedILi3ELi2ELi4ENS5_IJNS4_1CILi1EEENSA_ILi2EEESB_EEEEENS5_IJNSA_ILi128EEESF_NSA_ILi64EEEEEENS_6half_tENS5_IJSB_llEEESI_NS5_IJlSB_lEEENS4_8TiledMMAINS4_8MMA_AtomIJNS4_20SM100_MMA_F16BF16_SSISI_SI_fLi128ELi128ELNS4_4UMMA5MajorE1ELSP_0ELNSO_7ScaleInE0ELSQ_0EEEEEENS4_6LayoutINS5_IJSB_SB_SB_EEENS5_IJNSA_ILi0EEESV_SV_EEEEENS5_IJNS4_10UnderscoreESY_SY_EEEEENS4_23SM90_TMA_LOAD_MULTICASTENS4_14ComposedLayoutINS4_7SwizzleILi3ELi4ELi3EEENS4_18smem_ptr_flag_bitsILi16EEENST_INS5_IJSG_NSA_ILi8EEEEEENS5_IJSB_SG_EEEEEEEvNS4_8identityENS4_13SM90_TMA_LOADENS12_IS14_S16_NST_INS5_IJS17_SG_EEENS5_IJSG_SB_EEEEEEEvS1C_EENS_8epilogue10collective18CollectiveEpilogueINS1J_23Sm100TmaWarpSpecializedILi4ELi2ELi32ELb1ELb0EEEJSH_NS5_IJNST_ISF_SB_EENST_INSA_ILi32EEESB_EEEEESI_SK_SI_SK_NS1J_6fusion15FusionCallbacksIS1N_NS1S_17LinearCombinationISI_fSI_fLNS_15FloatRoundStyleE2EEESH_S1R_JEEENS4_5SM1004TMEM4LOAD26SM100_TMEM_LOAD_32dp32b32xES1D_NS12_INS13_ILi2ELi4ELi3EEES16_NST_INS5_IJS17_S1P_EEENS5_IJS1P_SB_EEEEEEENS4_39AutoVectorizingCopyWithAssumedAlignmentILi128EEENS4_14SM90_TMA_STOREES26_S28_S28_EEEvvEEEEvNT_6ParamsE,@function
        .size           _ZN7cutlass13device_kernelINS_4gemm6kernel13GemmUniversalIN4cute5tupleIJiiiiEEENS1_10collective13CollectiveMmaINS1_35MainloopSm100TmaUmmaWarpSpecializedILi3ELi2ELi4ENS5_IJNS4_1CILi1EEENSA_ILi2EEESB_EEEEENS5_IJNSA_ILi128EEESF_NSA_ILi64EEEEEENS_6half_tENS5_IJSB_llEEESI_NS5_IJlSB_lEEENS4_8TiledMMAINS4_8MMA_AtomIJNS4_20SM100_MMA_F16BF16_SSISI_SI_fLi128ELi128ELNS4_4UMMA5MajorE1ELSP_0ELNSO_7ScaleInE0ELSQ_0EEEEEENS4_6LayoutINS5_IJSB_SB_SB_EEENS5_IJNSA_ILi0EEESV_SV_EEEEENS5_IJNS4_10UnderscoreESY_SY_EEEEENS4_23SM90_TMA_LOAD_MULTICASTENS4_14ComposedLayoutINS4_7SwizzleILi3ELi4ELi3EEENS4_18smem_ptr_flag_bitsILi16EEENST_INS5_IJSG_NSA_ILi8EEEEEENS5_IJSB_SG_EEEEEEEvNS4_8identityENS4_13SM90_TMA_LOADENS12_IS14_S16_NST_INS5_IJS17_SG_EEENS5_IJSG_SB_EEEEEEEvS1C_EENS_8epilogue10collective18CollectiveEpilogueINS1J_23Sm100TmaWarpSpecializedILi4ELi2ELi32ELb1ELb0EEEJSH_NS5_IJNST_ISF_SB_EENST_INSA_ILi32EEESB_EEEEESI_SK_SI_SK_NS1J_6fusion15FusionCallbacksIS1N_NS1S_17LinearCombinationISI_fSI_fLNS_15FloatRoundStyleE2EEESH_S1R_JEEENS4_5SM1004TMEM4LOAD26SM100_TMEM_LOAD_32dp32b32xES1D_NS12_INS13_ILi2ELi4ELi3EEES16_NST_INS5_IJS17_S1P_EEENS5_IJS1P_SB_EEEEEEENS4_39AutoVectorizingCopyWithAssumedAlignmentILi128EEENS4_14SM90_TMA_STOREES26_S28_S28_EEEvvEEEEvNT_6ParamsE,(.L_x_180 - _ZN7cutlass13device_kernelINS_4gemm6kernel13GemmUniversalIN4cute5tupleIJiiiiEEENS1_10collective13CollectiveMmaINS1_35MainloopSm100TmaUmmaWarpSpecializedILi3ELi2ELi4ENS5_IJNS4_1CILi1EEENSA_ILi2EEESB_EEEEENS5_IJNSA_ILi128EEESF_NSA_ILi64EEEEEENS_6half_tENS5_IJSB_llEEESI_NS5_IJlSB_lEEENS4_8TiledMMAINS4_8MMA_AtomIJNS4_20SM100_MMA_F16BF16_SSISI_SI_fLi128ELi128ELNS4_4UMMA5MajorE1ELSP_0ELNSO_7ScaleInE0ELSQ_0EEEEEENS4_6LayoutINS5_IJSB_SB_SB_EEENS5_IJNSA_ILi0EEESV_SV_EEEEENS5_IJNS4_10UnderscoreESY_SY_EEEEENS4_23SM90_TMA_LOAD_MULTICASTENS4_14ComposedLayoutINS4_7SwizzleILi3ELi4ELi3EEENS4_18smem_ptr_flag_bitsILi16EEENST_INS5_IJSG_NSA_ILi8EEEEEENS5_IJSB_SG_EEEEEEEvNS4_8identityENS4_13SM90_TMA_LOADENS12_IS14_S16_NST_INS5_IJS17_SG_EEENS5_IJSG_SB_EEEEEEEvS1C_EENS_8epilogue10collective18CollectiveEpilogueINS1J_23Sm100TmaWarpSpecializedILi4ELi2ELi32ELb1ELb0EEEJSH_NS5_IJNST_ISF_SB_EENST_INSA_ILi32EEESB_EEEEESI_SK_SI_SK_NS1J_6fusion15FusionCallbacksIS1N_NS1S_17LinearCombinationISI_fSI_fLNS_15FloatRoundStyleE2EEESH_S1R_JEEENS4_5SM1004TMEM4LOAD26SM100_TMEM_LOAD_32dp32b32xES1D_NS12_INS13_ILi2ELi4ELi3EEES16_NST_INS5_IJS17_S1P_EEENS5_IJS1P_SB_EEEEEEENS4_39AutoVectorizingCopyWithAssumedAlignmentILi128EEENS4_14SM90_TMA_STOREES26_S28_S28_EEEvvEEEEvNT_6ParamsE)
        .other          _ZN7cutlass13device_kernelINS_4gemm6kernel13GemmUniversalIN4cute5tupleIJiiiiEEENS1_10collective13CollectiveMmaINS1_35MainloopSm100TmaUmmaWarpSpecializedILi3ELi2ELi4ENS5_IJNS4_1CILi1EEENSA_ILi2EEESB_EEEEENS5_IJNSA_ILi128EEESF_NSA_ILi64EEEEEENS_6half_tENS5_IJSB_llEEESI_NS5_IJlSB_lEEENS4_8TiledMMAINS4_8MMA_AtomIJNS4_20SM100_MMA_F16BF16_SSISI_SI_fLi128ELi128ELNS4_4UMMA5MajorE1ELSP_0ELNSO_7ScaleInE0ELSQ_0EEEEEENS4_6LayoutINS5_IJSB_SB_SB_EEENS5_IJNSA_ILi0EEESV_SV_EEEEENS5_IJNS4_10UnderscoreESY_SY_EEEEENS4_23SM90_TMA_LOAD_MULTICASTENS4_14ComposedLayoutINS4_7SwizzleILi3ELi4ELi3EEENS4_18smem_ptr_flag_bitsILi16EEENST_INS5_IJSG_NSA_ILi8EEEEEENS5_IJSB_SG_EEEEEEEvNS4_8identityENS4_13SM90_TMA_LOADENS12_IS14_S16_NST_INS5_IJS17_SG_EEENS5_IJSG_SB_EEEEEEEvS1C_EENS_8epilogue10collective18CollectiveEpilogueINS1J_23Sm100TmaWarpSpecializedILi4ELi2ELi32ELb1ELb0EEEJSH_NS5_IJNST_ISF_SB_EENST_INSA_ILi32EEESB_EEEEESI_SK_SI_SK_NS1J_6fusion15FusionCallbacksIS1N_NS1S_17LinearCombinationISI_fSI_fLNS_15FloatRoundStyleE2EEESH_S1R_JEEENS4_5SM1004TMEM4LOAD26SM100_TMEM_LOAD_32dp32b32xES1D_NS12_INS13_ILi2ELi4ELi3EEES16_NST_INS5_IJS17_S1P_EEENS5_IJS1P_SB_EEEEEEENS4_39AutoVectorizingCopyWithAssumedAlignmentILi128EEENS4_14SM90_TMA_STOREES26_S28_S28_EEEvvEEEEvNT_6ParamsE,@"STO_CUDA_ENTRY STV_DEFAULT"
_ZN7cutlass13device_kernelINS_4gemm6kernel13GemmUniversalIN4cute5tupleIJiiiiEEENS1_10collective13CollectiveMmaINS1_35MainloopSm100TmaUmmaWarpSpecializedILi3ELi2ELi4ENS5_IJNS4_1CILi1EEENSA_ILi2EEESB_EEEEENS5_IJNSA_ILi128EEESF_NSA_ILi64EEEEEENS_6half_tENS5_IJSB_llEEESI_NS5_IJlSB_lEEENS4_8TiledMMAINS4_8MMA_AtomIJNS4_20SM100_MMA_F16BF16_SSISI_SI_fLi128ELi128ELNS4_4UMMA5MajorE1ELSP_0ELNSO_7ScaleInE0ELSQ_0EEEEEENS4_6LayoutINS5_IJSB_SB_SB_EEENS5_IJNSA_ILi0EEESV_SV_EEEEENS5_IJNS4_10UnderscoreESY_SY_EEEEENS4_23SM90_TMA_LOAD_MULTICASTENS4_14ComposedLayoutINS4_7SwizzleILi3ELi4ELi3EEENS4_18smem_ptr_flag_bitsILi16EEENST_INS5_IJSG_NSA_ILi8EEEEEENS5_IJSB_SG_EEEEEEEvNS4_8identityENS4_13SM90_TMA_LOADENS12_IS14_S16_NST_INS5_IJS17_SG_EEENS5_IJSG_SB_EEEEEEEvS1C_EENS_8epilogue10collective18CollectiveEpilogueINS1J_23Sm100TmaWarpSpecializedILi4ELi2ELi32ELb1ELb0EEEJSH_NS5_IJNST_ISF_SB_EENST_INSA_ILi32EEESB_EEEEESI_SK_SI_SK_NS1J_6fusion15FusionCallbacksIS1N_NS1S_17LinearCombinationISI_fSI_fLNS_15FloatRoundStyleE2EEESH_S1R_JEEENS4_5SM1004TMEM4LOAD26SM100_TMEM_LOAD_32dp32b32xES1D_NS12_INS13_ILi2ELi4ELi3EEES16_NST_INS5_IJS17_S1P_EEENS5_IJS1P_SB_EEEEEEENS4_39AutoVectorizingCopyWithAssumedAlignmentILi128EEENS4_14SM90_TMA_STOREES26_S28_S28_EEEvvEEEEvNT_6ParamsE:
[----:B------:R-:W1:Y:S01]  /*0000*/  LDC R1, c[0x0][0x37c] ;  /* 0x0000df00ff017b82 */ /* 0x000e620000000800 */
[----:B------:R-:W2:Y:S01]  /*0010*/  S2R R101, SR_TID.X ;  /* 0x0000000000657919 */ /* 0x000ea20000002100 */
[----:B------:R-:W3:Y:S01]  /*0020*/  LDCU.64 UR6, c[0x0][0x890] ;  /* 0x00011200ff0677ac */ /* 0x000ee20008000a00 */
[----:B------:R-:W-:Y:S02]  /*0030*/  PRMT R88, RZ, 0x7610, R88 ;  /* 0x00007610ff587816 */ /* 0x000fe40000000058 */
[----:B------:R-:W-:Y:S01]  /*0040*/  ELECT P5, URZ, PT ;  /* 0x0000000000ff782f */ /* 0x000fe200038a0000 */
[----:B------:R-:W4:Y:S01]  /*0050*/  LDCU.64 UR46, c[0x0][0x358] ;  /* 0x00006b00ff2e77ac */ /* 0x000f220008000a00 */
[----:B---3--:R-:W-:-:S04]  /*0060*/  UISETP.NE.U32.AND UP0, UPT, UR6, URZ, UPT ;  /* 0x000000ff0600728c */ /* 0x008fc8000bf05070 */
[----:B------:R-:W-:Y:S01]  /*0070*/  UISETP.NE.AND.EX UP0, UPT, UR7, URZ, UPT, UP0 ;  /* 0x000000ff0700728c */ /* 0x000fe2000bf05300 */
[----:B--2---:R-:W-:-:S05]  /*0080*/  SHF.R.U32.HI R92, RZ, 0x5, R101 ;  /* 0x00000005ff5c7819 */ /* 0x004fca0000011665 */
[----:B------:R-:W2:Y:S02]  /*0090*/  SHFL.IDX PT, R0, R92, RZ, 0x1f ;  /* 0x00001fff5c007589 */ /* 0x000ea400000e0000 */
[----:B--2---:R-:W-:Y:S01]  /*00a0*/  R2UR UR5, R0 ;  /* 0x00000000000572ca */ /* 0x004fe200000e0000 */
[----:B-1--4-:R-:W-:-:S14]  /*00b0*/  BRA.U UP0, `(.L_x_0) ;  /* 0x00000001002c7547 */ /* 0x012fdc000b800000 */
[----:B------:R-:W1:Y:S02]  /*00c0*/  LDCU.64 UR8, c[0x0][0x888] ;  /* 0x00011100ff0877ac */ /* 0x000e640008000a00 */
[----:B-1----:R-:W-:-:S04]  /*00d0*/  UISETP.NE.U32.AND UP0, UPT, UR8, URZ, UPT ;  /* 0x000000ff0800728c */ /* 0x002fc8000bf05070 */
[----:B------:R-:W-:-:S09]  /*00e0*/  UISETP.NE.AND.EX UP0, UPT, UR9, URZ, UPT, UP0 ;  /* 0x000000ff0900728c */ /* 0x000fd2000bf05300 */
[----:B------:R-:W-:Y:S05]  /*00f0*/  BRA.U !UP0, `(.L_x_1) ;  /* 0x0000000108107547 */ /* 0x000fea000b800000 */
[----:B------:R-:W1:Y:S02]  /*0100*/  LDC.64 R2, c[0x0][0x888] ;  /* 0x00022200ff027b82 */ /* 0x000e640000000a00 */
[----:B-1----:R1:W5:Y:S01]  /*0110*/  LDG.E R49, desc[UR46][R2.64] ;  /* 0x0000002e02317981 */ /* 0x002362000c1e1900 */
[----:B------:R-:W-:Y:S01]  /*0120*/  HFMA2 R88, -RZ, RZ, 0, 5.9604644775390625e-08 ;  /* 0x00000001ff587431 */ /* 0x000fe200000001ff */
[----:B------:R-:W-:Y:S05]  /*0130*/  BRA `(.L_x_0) ;  /* 0x00000000000c7947 */ /* 0x000fea0003800000 */
.L_x_1:
[----:B------:R-:W1:Y:S01]  /*0140*/  LDCU UR4, c[0x0][0x880] ;  /* 0x00011000ff0477ac */ /* 0x000e620008000800 */
[----:B------:R-:W-:Y:S01]  /*0150*/  HFMA2 R88, -RZ, RZ, 0, 5.9604644775390625e-08 ;  /* 0x00000001ff587431 */ /* 0x000fe200000001ff */
[----:B-1----:R-:W-:Y:S02]  /*0160*/  MOV R49, UR4 ;  /* 0x0000000400317c02 */ /* 0x002fe40008000f00 */
.L_x_0:
[----:B------:R-:W2:Y:S02]  /*0170*/  LDCU.64 UR8, c[0x0][0x8b0] ;  /* 0x00011600ff0877ac */ /* 0x000ea40008000a00 */
[----:B--2---:R-:W-:-:S04]  /*0180*/  UISETP.NE.U32.AND UP0, UPT, UR8, URZ, UPT ;  /* 0x000000ff0800728c */ /* 0x004fc8000bf05070 */
[----:B------:R-:W-:-:S09]  /*0190*/  UISETP.NE.AND.EX UP0, UPT, UR9, URZ, UPT, UP0 ;  /* 0x000000ff0900728c */ /* 0x000fd2000bf05300 */
[----:B------:R-:W-:Y:S05]  /*01a0*/  BRA.U UP0, `(.L_x_2) ;  /* 0x0000000100247547 */ /* 0x000fea000b800000 */
[----:B------:R-:W2:Y:S02]  /*01b0*/  LDCU.64 UR8, c[0x0][0x8a8] ;  /* 0x00011500ff0877ac */ /* 0x000ea40008000a00 */
[----:B--2---:R-:W-:-:S04]  /*01c0*/  UISETP.NE.U32.AND UP0, UPT, UR8, URZ, UPT ;  /* 0x000000ff0800728c */ /* 0x004fc8000bf05070 */
[----:B------:R-:W-:-:S09]  /*01d0*/  UISETP.NE.AND.EX UP0, UPT, UR9, URZ, UPT, UP0 ;  /* 0x000000ff0900728c */ /* 0x000fd2000bf05300 */
[----:B------:R-:W-:Y:S05]  /*01e0*/  BRA.U !UP0, `(.L_x_3) ;  /* 0x00000001080c7547 */ /* 0x000fea000b800000 */
[----:B-1----:R-:W1:Y:S02]  /*01f0*/  LDC.64 R2, c[0x0][0x8a8] ;  /* 0x00022a00ff027b82 */ /* 0x002e640000000a00 */
[----:B-1----:R2:W5:Y:S01]  /*0200*/  LDG.E R47, desc[UR46][R2.64] ;  /* 0x0000002e022f7981 */ /* 0x002562000c1e1900 */
[----:B------:R-:W-:Y:S05]  /*0210*/  BRA `(.L_x_2) ;  /* 0x0000000000087947 */ /* 0x000fea0003800000 */
.L_x_3:
[----:B------:R-:W2:Y:S02]  /*0220*/  LDCU UR4, c[0x0][0x8a0] ;  /* 0x00011400ff0477ac */ /* 0x000ea40008000800 */
[----:B--2---:R-:W-:Y:S02]  /*0230*/  MOV R47, UR4 ;  /* 0x00000004002f7c02 */ /* 0x004fe40008000f00 */
.L_x_2:
[----:B------:R-:W-:Y:S01]  /*0240*/  IMAD.U32 R0, RZ, RZ, UR5 ;  /* 0x00000005ff007e24 */ /* 0x000fe2000f8e00ff */
[----:B------:R-:W-:Y:S04]  /*0250*/  BSSY.RECONVERGENT B0, `(.L_x_4) ;  /* 0x000000c000007945 */ /* 0x000fe80003800200 */
[C---:B------:R-:W-:Y:S02]  /*0260*/  ISETP.NE.OR P1, PT, R0.reuse, 0x1, !P5 ;  /* 0x000000010000780c */ /* 0x040fe40006f25670 */
[----:B------:R-:W-:-:S11]  /*0270*/  ISETP.NE.OR P0, PT, R0, 0x3, !P5 ;  /* 0x000000030000780c */ /* 0x000fd60006f05670 */
[----:B------:R-:W-:Y:S05]  /*0280*/  @P1 BRA `(.L_x_5) ;  /* 0x0000000000201947 */ /* 0x000fea0003800000 */
[----:B------:R-:W3:Y:S02]  /*0290*/  LDCU.64 UR8, c[0x0][0x348] ;  /* 0x00006900ff0877ac */ /* 0x000ee40008000a00 */
[----:B---3--:R-:W-:Y:S02]  /*02a0*/  UIADD3 UR10, UP1, UPT, UR8, 0x80, URZ ;  /* 0x00000080080a7890 */ /* 0x008fe4000ff3e0ff */
[----:B------:R-:W-:Y:S02]  /*02b0*/  UIADD3 UR8, UP0, UPT, UR8, 0x180, URZ ;  /* 0x0000018008087890 */ /* 0x000fe4000ff1e0ff */
[----:B------:R-:W-:Y:S02]  /*02c0*/  UIADD3.X UR11, UPT, UPT, URZ, UR9, URZ, UP1, !UPT ;  /* 0x00000009ff0b7290 */ /* 0x000fe40008ffe4ff */
[----:B------:R-:W-:-:S07]  /*02d0*/  UIADD3.X UR9, UPT, UPT, URZ, UR9, URZ, UP0, !UPT ;  /* 0x00000009ff097290 */ /* 0x000fce00087fe4ff */
[----:B------:R3:W-:Y:S02]  /*02e0*/  UTMACCTL.PF [UR10] ;  /* 0x000000000a0079b9 */ /* 0x0007e40008040000 */
[----:B------:R3:W-:Y:S02]  /*02f0*/  UTMACCTL.PF [UR8] ;  /* 0x00000000080079b9 */ /* 0x0007e40008040000 */
[----:B---3--:R-:W-:Y:S01]  /*0300*/  NOP ;  /* 0x0000000000007918 */ /* 0x008fe20000000000 */
.L_x_5:
[----:B------:R-:W-:Y:S05]  /*0310*/  BSYNC.RECONVERGENT B0 ;  /* 0x0000000000007941 */ /* 0x000fea0003800200 */
.L_x_4:
[----:B------:R-:W-:Y:S04]  /*0320*/  BSSY.RECONVERGENT B0, `(.L_x_6) ;  /* 0x000000a000007945 */ /* 0x000fe80003800200 */
        /* <DEDUP_REMOVED lines=9> */
.L_x_7:
[----:B------:R-:W-:Y:S05]  /*03c0*/  BSYNC.RECONVERGENT B0 ;  /* 0x0000000000007941 */ /* 0x000fea0003800200 */
.L_x_6:
[----:B------:R-:W3:Y:S01]  /*03d0*/  LDCU.64 UR8, c[0x0][0x888] ;  /* 0x00011100ff0877ac */ /* 0x000ee20008000a00 */
[----:B------:R-:W-:Y:S02]  /*03e0*/  UISETP.EQ.U32.AND UP1, UPT, UR6, URZ, UPT ;  /* 0x000000ff0600728c */ /* 0x000fe4000bf22070 */
[----:B------:R-:W-:Y:S02]  /*03f0*/  UPLOP3.LUT UP4, UPT, UPT, UPT, UPT, 0x80, 0x8 ;  /* 0x000000000008789c */ /* 0x000fe40003f8f070 */
[----:B---3--:R-:W-:-:S04]  /*0400*/  UISETP.NE.U32.AND UP0, UPT, UR8, URZ, UPT ;  /* 0x000000ff0800728c */ /* 0x008fc8000bf05070 */
[----:B------:R-:W-:-:S04]  /*0410*/  UISETP.NE.AND.EX UP0, UPT, UR9, URZ, UPT, UP0 ;  /* 0x000000ff0900728c */ /* 0x000fc8000bf05300 */
[----:B------:R-:W-:-:S04]  /*0420*/  UISETP.EQ.OR.EX UP2, UPT, UR7, URZ, !UP0, UP1 ;  /* 0x000000ff0700728c */ /* 0x000fc8000c742710 */
[----:B------:R-:W-:-:S05]  /*0430*/  UP2UR UR50, UPR, URZ, 0x4 ;  /* 0x00000004ff327883 */ /* 0x000fca0008000000 */
[----:B------:R-:W-:Y:S07]  /*0440*/  BRA.U !UP2, `(.L_x_8) ;  /* 0x000000010a207547 */ /* 0x000fee000b800000 */
[----:B------:R-:W-:Y:S01]  /*0450*/  UISETP.NE.U32.AND UP1, UPT, UR6, URZ, UPT ;  /* 0x000000ff0600728c */ /* 0x000fe2000bf25070 */
[----:B-----5:R-:W-:Y:S01]  /*0460*/  FSETP.NEU.AND P0, PT, R49, RZ, PT ;  /* 0x000000ff3100720b */ /* 0x020fe20003f0d000 */
[----:B------:R-:W-:Y:S02]  /*0470*/  USEL UR4, URZ, 0xffffffff, UP0 ;  /* 0xffffffffff047887 */ /* 0x000fe40008000000 */
[----:B------:R-:W-:-:S10]  /*0480*/  UISETP.NE.AND.EX UP1, UPT, UR7, URZ, UPT, UP1 ;  /* 0x000000ff0700728c */ /* 0x000fd4000bf25310 */
[----:B------:R-:W-:Y:S01]  /*0490*/  VOTEU.ANY UP0, P0 ;  /* 0x0000000000ff7886 */ /* 0x000fe20000000100 */
[----:B------:R-:W-:-:S04]  /*04a0*/  @!UP1 USEL UR4, URZ, 0xffffffff, UP0 ;  /* 0xffffffffff049887 */ /* 0x000fc80008000000 */
[----:B------:R-:W-:-:S04]  /*04b0*/  ULOP3.LUT UR4, UR4, 0x1, URZ, 0xc0, !UPT ;  /* 0x0000000104047892 */ /* 0x000fc8000f8ec0ff */
[----:B------:R-:W-:-:S11]  /*04c0*/  UISETP.NE.U32.AND UP4, UPT, UR4, 0x1, UPT ;  /* 0x000000010400788c */ /* 0x000fd6000bf85070 */
.L_x_8:
[----:B-12---:R-:W1:Y:S01]  /*04d0*/  SHFL.IDX PT, R2, R92, RZ, 0x1f ;  /* 0x00001fff5c027589 */ /* 0x006e6200000e0000 */
[----:B------:R-:W-:-:S04]  /*04e0*/  UISETP.NE.AND UP0, UPT, UR5, 0x2, UPT ;  /* 0x000000020500788c */ /* 0x000fc8000bf05270 */
[----:B------:R-:W-:Y:S01]  /*04f0*/  USEL UR7, URZ, 0x1, UP0 ;  /* 0x00000001ff077887 */ /* 0x000fe20008000000 */
[----:B-1----:R-:W-:-:S13]  /*0500*/  ISETP.NE.AND P0, PT, R2, RZ, PT ;  /* 0x000000ff0200720c */ /* 0x002fda0003f05270 */
[----:B------:R-:W-:Y:S05]  /*0510*/  @P0 BRA `(.L_x_9) ;  /* 0x0000000000500947 */ /* 0x000fea0003800000 */
[----:B------:R-:W1:Y:S01]  /*0520*/  S2UR UR8, SR_CgaCtaId ;  /* 0x00000000000879c3 */ /* 0x000e620000008800 */
[----:B------:R-:W-:Y:S01]  /*0530*/  UMOV UR9, 0x400 ;  /* 0x0000040000097882 */ /* 0x000fe20000000000 */
[----:B------:R-:W-:Y:S01]  /*0540*/  UMOV UR6, 0x1 ;  /* 0x0000000100067882 */ /* 0x000fe20000000000 */
[----:B------:R-:W-:Y:S01]  /*0550*/  UMOV UR4, 0x2 ;  /* 0x0000000200047882 */ /* 0x000fe20000000000 */
[----:B------:R-:W-:-:S04]  /*0560*/  UIADD3 UR10, UPT, UPT, -UR6, 0x100000, URZ ;  /* 0x00100000060a7890 */ /* 0x000fc8000fffe1ff */
[----:B------:R-:W-:Y:S02]  /*0570*/  USHF.L.U32 UR11, UR10, 0xb, URZ ;  /* 0x0000000b0a0b7899 */ /* 0x000fe400080006ff */
[----:B------:R-:W-:Y:S02]  /*0580*/  USHF.L.U32 UR10, UR10, 0x1, URZ ;  /* 0x000000010a0a7899 */ /* 0x000fe400080006ff */
[----:B------:R-:W-:-:S04]  /*0590*/  UIADD3 UR12, UPT, UPT, -UR4, 0x100000, URZ ;  /* 0x00100000040c7890 */ /* 0x000fc8000fffe1ff */
[----:B------:R-:W-:Y:S02]  /*05a0*/  USHF.L.U32 UR13, UR12, 0xb, URZ ;  /* 0x0000000b0c0d7899 */ /* 0x000fe400080006ff */
[----:B------:R-:W-:Y:S01]  /*05b0*/  USHF.L.U32 UR12, UR12, 0x1, URZ ;  /* 0x000000010c0c7899 */ /* 0x000fe200080006ff */
[----:B------:R-:W-:Y:S01]  /*05c0*/  ELECT P0, URZ, PT ;  /* 0x0000000000ff782f */ /* 0x000fe20003800000 */
[----:B-1----:R-:W-:Y:S01]  /*05d0*/  ULEA UR8, UR8, UR9, 0x18 ;  /* 0x0000000908087291 */ /* 0x002fe2000f8ec0ff */
[----:B------:R-:W1:Y:S11]  /*05e0*/  FENCE.VIEW.ASYNC.S ;  /* 0x00000000000073c6 */ /* 0x000e760000000000 */
[----:B-1----:R1:W2:Y:S01]  /*05f0*/  SYNCS.EXCH.64 URZ, [UR8], UR10 ;  /* 0x0000000a08ff75b2 */ /* 0x0022a20008000100 */
[----:B------:R1:W3:Y:S01]  /*0600*/  SYNCS.EXCH.64 URZ, [UR8+0x18], UR12 ;  /* 0x0000180c08ff75b2 */ /* 0x0002e20008000100 */
[----:B------:R1:W4:Y:S01]  /*0610*/  SYNCS.EXCH.64 URZ, [UR8+0x8], UR10 ;  /* 0x0000080a08ff75b2 */ /* 0x0003220008000100 */
[----:B------:R1:W1:Y:S01]  /*0620*/  SYNCS.EXCH.64 URZ, [UR8+0x20], UR12 ;  /* 0x0000200c08ff75b2 */ /* 0x0002620008000100 */
[----:B------:R1:W1:Y:S01]  /*0630*/  SYNCS.EXCH.64 URZ, [UR8+0x10], UR10 ;  /* 0x0000100a08ff75b2 */ /* 0x0002620008000100 */
[----:B------:R1:W1:Y:S01]  /*0640*/  SYNCS.EXCH.64 URZ, [UR8+0x28], UR12 ;  /* 0x0000280c08ff75b2 */ /* 0x0002620008000100 */
[----:B------:R-:W-:Y:S01]  /*0650*/  NOP ;  /* 0x0000000000007918 */ /* 0x000fe20000000000 */
.L_x_9:
[----:B------:R-:W2:Y:S01]  /*0660*/  SHFL.IDX PT, R2, R92, RZ, 0x1f ;  /* 0x00001fff5c027589 */ /* 0x000ea200000e0000 */
[----:B------:R-:W-:Y:S01]  /*0670*/  NOP ;  /* 0x0000000000007918 */ /* 0x000fe20000000000 */
[----:B--2---:R-:W-:-:S13]  /*0680*/  ISETP.NE.AND P0, PT, R2, 0x1, PT ;  /* 0x000000010200780c */ /* 0x004fda0003f05270 */
[----:B------:R-:W-:Y:S05]  /*0690*/  @P0 BRA `(.L_x_10) ;  /* 0x0000000000580947 */ /* 0x000fea0003800000 */
[----:B-1----:R-:W1:Y:S01]  /*06a0*/  S2UR UR8, SR_CgaCtaId ;  /* 0x00000000000879c3 */ /* 0x002e620000008800 */
        /* <DEDUP_REMOVED lines=12> */
[----:B-1----:R2:W1:Y:S01]  /*0770*/  SYNCS.EXCH.64 URZ, [UR8+0x30], UR10 ;  /* 0x0000300a08ff75b2 */ /* 0x0024620008000100 */
[----:B------:R2:W1:Y:S01]  /*0780*/  SYNCS.EXCH.64 URZ, [UR8+0x50], UR12 ;  /* 0x0000500c08ff75b2 */ /* 0x0004620008000100 */
[----:B------:R2:W1:Y:S01]  /*0790*/  SYNCS.EXCH.64 URZ, [UR8+0x38], UR10 ;  /* 0x0000380a08ff75b2 */ /* 0x0004620008000100 */
[----:B------:R2:W1:Y:S01]  /*07a0*/  SYNCS.EXCH.64 URZ, [UR8+0x58], UR12 ;  /* 0x0000580c08ff75b2 */ /* 0x0004620008000100 */
[----:B------:R2:W1:Y:S01]  /*07b0*/  SYNCS.EXCH.64 URZ, [UR8+0x40], UR10 ;  /* 0x0000400a08ff75b2 */ /* 0x0004620008000100 */
[----:B------:R2:W1:Y:S01]  /*07c0*/  SYNCS.EXCH.64 URZ, [UR8+0x60], UR12 ;  /* 0x0000600c08ff75b2 */ /* 0x0004620008000100 */
[----:B------:R2:W1:Y:S01]  /*07d0*/  SYNCS.EXCH.64 URZ, [UR8+0x48], UR10 ;  /* 0x0000480a08ff75b2 */ /* 0x0004620008000100 */
[----:B------:R2:W1:Y:S02]  /*07e0*/  SYNCS.EXCH.64 URZ, [UR8+0x68], UR12 ;  /* 0x0000680c08ff75b2 */ /* 0x0004640008000100 */
[----:B--2---:R-:W-:Y:S01]  /*07f0*/  NOP ;  /* 0x0000000000007918 */ /* 0x004fe20000000000 */
.L_x_10:
[----:B------:R-:W2:Y:S01]  /*0800*/  SHFL.IDX PT, R2, R92, RZ, 0x1f ;  /* 0x00001fff5c027589 */ /* 0x000ea200000e0000 */
[----:B------:R-:W-:Y:S01]  /*0810*/  NOP ;  /* 0x0000000000007918 */ /* 0x000fe20000000000 */
[----:B--2---:R-:W-:-:S13]  /*0820*/  ISETP.NE.AND P0, PT, R2, 0x3, PT ;  /* 0x000000030200780c */ /* 0x004fda0003f05270 */
[----:B------:R-:W-:Y:S05]  /*0830*/  @P0 BRA `(.L_x_11) ;  /* 0x0000000000300947 */ /* 0x000fea0003800000 */
[----:B------:R-:W2:Y:S01]  /*0840*/  S2UR UR6, SR_CgaCtaId ;  /* 0x00000000000679c3 */ /* 0x000ea20000008800 */
[----:B-1----:R-:W-:Y:S01]  /*0850*/  UMOV UR8, 0x400 ;  /* 0x0000040000087882 */ /* 0x002fe20000000000 */
[----:B------:R-:W-:Y:S01]  /*0860*/  UMOV UR4, 0x20 ;  /* 0x0000002000047882 */ /* 0x000fe20000000000 */
[----:B------:R-:W-:Y:S01]  /*0870*/  ELECT P0, URZ, PT ;  /* 0x0000000000ff782f */ /* 0x000fe20003800000 */
[----:B--2---:R-:W-:Y:S02]  /*0880*/  ULEA UR6, UR6, UR8, 0x18 ;  /* 0x0000000806067291 */ /* 0x004fe4000f8ec0ff */
[----:B------:R-:W-:-:S04]  /*0890*/  UIADD3 UR8, UPT, UPT, -UR4, 0x100000, URZ ;  /* 0x0010000004087890 */ /* 0x000fc8000fffe1ff */
[----:B------:R-:W-:Y:S02]  /*08a0*/  USHF.L.U32 UR9, UR8, 0xb, URZ ;  /* 0x0000000b08097899 */ /* 0x000fe400080006ff */
[----:B------:R-:W-:Y:S01]  /*08b0*/  USHF.L.U32 UR8, UR8, 0x1, URZ ;  /* 0x0000000108087899 */ /* 0x000fe200080006ff */
[----:B------:R-:W1:Y:S11]  /*08c0*/  FENCE.VIEW.ASYNC.S ;  /* 0x00000000000073c6 */ /* 0x000e760000000000 */
[----:B-1----:R2:W1:Y:S01]  /*08d0*/  SYNCS.EXCH.64 URZ, [UR6+0x70], UR8 ;  /* 0x0000700806ff75b2 */ /* 0x0024620008000100 */
[----:B------:R2:W1:Y:S02]  /*08e0*/  SYNCS.EXCH.64 URZ, [UR6+0x78], UR8 ;  /* 0x0000780806ff75b2 */ /* 0x0004640008000100 */
[----:B--2---:R-:W-:Y:S01]  /*08f0*/  NOP ;  /* 0x0000000000007918 */ /* 0x004fe20000000000 */
.L_x_11:
[----:B------:R-:W2:Y:S01]  /*0900*/  SHFL.IDX PT, R2, R92, RZ, 0x1f ;  /* 0x00001fff5c027589 */ /* 0x000ea200000e0000 */
[----:B------:R-:W-:Y:S01]  /*0910*/  NOP ;  /* 0x0000000000007918 */ /* 0x000fe20000000000 */
[----:B--2---:R-:W-:-:S13]  /*0920*/  ISETP.NE.AND P0, PT, R2, 0x4, PT ;  /* 0x000000040200780c */ /* 0x004fda0003f05270 */
[----:B------:R-:W-:Y:S05]  /*0930*/  @P0 BRA `(.L_x_12) ;  /* 0x00000000004c0947 */ /* 0x000fea0003800000 */
[----:B------:R-:W2:Y:S01]  /*0940*/  S2UR UR6, SR_CgaCtaId ;  /* 0x00000000000679c3 */ /* 0x000ea20000008800 */
[----:B------:R-:W-:Y:S01]  /*0950*/  UMOV UR9, 0x1e0 ;  /* 0x000001e000097882 */ /* 0x000fe20000000000 */
[----:B-1----:R-:W-:Y:S01]  /*0960*/  UMOV UR8, 0x400 ;  /* 0x0000040000087882 */ /* 0x002fe20000000000 */
[----:B------:R-:W-:Y:S01]  /*0970*/  USEL UR9, UR9, 0x1a0, UP4 ;  /* 0x000001a009097887 */ /* 0x000fe2000a000000 */
[----:B------:R-:W-:Y:S01]  /*0980*/  UMOV UR4, 0x1 ;  /* 0x0000000100047882 */ /* 0x000fe20000000000 */
[----:B------:R-:W-:Y:S01]  /*0990*/  ELECT P0, URZ, PT ;  /* 0x0000000000ff782f */ /* 0x000fe20003800000 */
[----:B------:R-:W-:-:S04]  /*09a0*/  UIADD3 UR10, UPT, UPT, -UR4, 0x100000, URZ ;  /* 0x00100000040a7890 */ /* 0x000fc8000fffe1ff */
[----:B------:R-:W-:Y:S02]  /*09b0*/  USHF.L.U32 UR11, UR10, 0xb, URZ ;  /* 0x0000000b0a0b7899 */ /* 0x000fe400080006ff */
[----:B------:R-:W-:Y:S02]  /*09c0*/  USHF.L.U32 UR10, UR10, 0x1, URZ ;  /* 0x000000010a0a7899 */ /* 0x000fe400080006ff */
[----:B--2---:R-:W-:Y:S02]  /*09d0*/  ULEA UR6, UR6, UR8, 0x18 ;  /* 0x0000000806067291 */ /* 0x004fe4000f8ec0ff */
[----:B------:R-:W-:-:S04]  /*09e0*/  UIADD3 UR8, UPT, UPT, -UR9, 0x100000, URZ ;  /* 0x0010000009087890 */ /* 0x000fc8000fffe1ff */
[----:B------:R-:W-:Y:S02]  /*09f0*/  USHF.L.U32 UR9, UR8, 0xb, URZ ;  /* 0x0000000b08097899 */ /* 0x000fe400080006ff */
[----:B------:R-:W-:Y:S01]  /*0a00*/  USHF.L.U32 UR8, UR8, 0x1, URZ ;  /* 0x0000000108087899 */ /* 0x000fe200080006ff */
[----:B------:R-:W1:Y:S03]  /*0a10*/  FENCE.VIEW.ASYNC.S ;  /* 0x00000000000073c6 */ /* 0x000e660000000000 */
[----:B-1----:R2:W1:Y:S08]  /*0a20*/  SYNCS.EXCH.64 URZ, [UR6+0x80], UR10 ;  /* 0x0000800a06ff75b2 */ /* 0x0024700008000100 */
[----:B------:R2:W1:Y:S01]  /*0a30*/  SYNCS.EXCH.64 URZ, [UR6+0x90], UR8 ;  /* 0x0000900806ff75b2 */ /* 0x0004620008000100 */
[----:B------:R2:W1:Y:S01]  /*0a40*/  SYNCS.EXCH.64 URZ, [UR6+0x88], UR10 ;  /* 0x0000880a06ff75b2 */ /* 0x0004620008000100 */
[----:B------:R2:W1:Y:S02]  /*0a50*/  SYNCS.EXCH.64 URZ, [UR6+0x98], UR8 ;  /* 0x0000980806ff75b2 */ /* 0x0004640008000100 */
[----:B--2---:R-:W-:Y:S01]  /*0a60*/  NOP ;  /* 0x0000000000007918 */ /* 0x004fe20000000000 */
.L_x_12:
        /* <DEDUP_REMOVED lines=26> */
.L_x_13:
[----:B------:R-:W2:Y:S01]  /*0c10*/  SHFL.IDX PT, R2, R92, RZ, 0x1f ;  /* 0x00001fff5c027589 */ /* 0x000ea200000e0000 */
[----:B------:R-:W1:Y:S01]  /*0c20*/  S2UR UR37, SR_CgaCtaId ;  /* 0x00000000002579c3 */ /* 0x000e620000008800 */
[----:B------:R-:W-:Y:S01]  /*0c30*/  NOP ;  /* 0x0000000000007918 */ /* 0x000fe20000000000 */
[----:B--2---:R-:W-:-:S13]  /*0c40*/  ISETP.NE.AND P0, PT, R2, 0x3, PT ;  /* 0x000000030200780c */ /* 0x004fda0003f05270 */
[----:B-1----:R-:W-:Y:S05]  /*0c50*/  @P0 BRA `(.L_x_14) ;  /* 0x0000000000340947 */ /* 0x002fea0003800000 */
[----:B------:R-:W-:Y:S01]  /*0c60*/  UMOV UR6, 0x400 ;  /* 0x0000040000067882 */ /* 0x000fe20000000000 */
[----:B------:R-:W-:Y:S01]  /*0c70*/  UMOV UR4, 0x20 ;  /* 0x0000002000047882 */ /* 0x000fe20000000000 */
[----:B------:R-:W-:Y:S02]  /*0c80*/  ULEA UR6, UR37, UR6, 0x18 ;  /* 0x0000000625067291 */ /* 0x000fe4000f8ec0ff */
[----:B------:R-:W-:-:S04]  /*0c90*/  UIADD3 UR8, UPT, UPT, -UR4, 0x100000, URZ ;  /* 0x0010000004087890 */ /* 0x000fc8000fffe1ff */
[----:B------:R-:W-:Y:S02]  /*0ca0*/  USHF.L.U32 UR9, UR8, 0xb, URZ ;  /* 0x0000000b08097899 */ /* 0x000fe400080006ff */
[----:B------:R-:W-:Y:S01]  /*0cb0*/  USHF.L.U32 UR8, UR8, 0x1, URZ ;  /* 0x0000000108087899 */ /* 0x000fe200080006ff */
[----:B------:R-:W-:Y:S01]  /*0cc0*/  ELECT P0, URZ, PT ;  /* 0x0000000000ff782f */ /* 0x000fe20003800000 */
[----:B------:R-:W1:Y:S10]  /*0cd0*/  FENCE.VIEW.ASYNC.S ;  /* 0x00000000000073c6 */ /* 0x000e740000000000 */
[----:B-1----:R1:W2:Y:S01]  /*0ce0*/  SYNCS.EXCH.64 URZ, [UR6+0xe0], UR8 ;  /* 0x0000e00806ff75b2 */ /* 0x0022a20008000100 */
[----:B------:R1:W1:Y:S01]  /*0cf0*/  SYNCS.EXCH.64 URZ, [UR6+0xf0], UR8 ;  /* 0x0000f00806ff75b2 */ /* 0x0002620008000100 */
[----:B------:R1:W1:Y:S01]  /*0d00*/  SYNCS.EXCH.64 URZ, [UR6+0xe8], UR8 ;  /* 0x0000e80806ff75b2 */ /* 0x0002620008000100 */
[----:B------:R1:W1:Y:S01]  /*0d10*/  SYNCS.EXCH.64 URZ, [UR6+0xf8], UR8 ;  /* 0x0000f80806ff75b2 */ /* 0x0002620008000100 */
[----:B------:R-:W-:Y:S01]  /*0d20*/  NOP ;  /* 0x0000000000007918 */ /* 0x000fe20000000000 */
.L_x_14:
[----:B------:R-:W3:Y:S01]  /*0d30*/  LDCU UR4, c[0x0][0x36c] ;  /* 0x00006d80ff0477ac */ /* 0x000ee20008000800 */
[----:B------:R-:W-:Y:S01]  /*0d40*/  ISETP.NE.OR P5, PT, R0, 0x2, !P5 ;  /* 0x000000020000780c */ /* 0x000fe20006fa5670 */
[----:B------:R-:W-:Y:S01]  /*0d50*/  NOP ;  /* 0x0000000000007918 */ /* 0x000fe20000000000 */
[----:B------:R-:W-:Y:S01]  /*0d60*/  LOP3.LUT R9, R101, 0x1f, RZ, 0xc0, !PT ;  /* 0x0000001f65097812 */ /* 0x000fe200078ec0ff */
[----:B------:R-:W-:Y:S02]  /*0d70*/  UISETP.NE.AND UP3, UPT, UR5, URZ, UPT ;  /* 0x000000ff0500728c */ /* 0x000fe4000bf65270 */
[----:B---3--:R-:W-:-:S09]  /*0d80*/  UISETP.EQ.U32.AND UP0, UPT, UR4, 0x1, UPT ;  /* 0x000000010400788c */ /* 0x008fd2000bf02070 */
[----:B------:R-:W-:Y:S05]  /*0d90*/  BRA.U !UP0, `(.L_x_15) ;  /* 0x0000000108087547 */ /* 0x000fea000b800000 */
[----:B-12-4-:R-:W-:Y:S01]  /*0da0*/  UCGABAR_ARV ;  /* 0x00000000000079c7 */ /* 0x016fe20008000000 */
[----:B------:R-:W-:Y:S05]  /*0db0*/  BRA `(.L_x_16) ;  /* 0x0000000000047947 */ /* 0x000fea0003800000 */
.L_x_15:
[----:B-12-4-:R-:W-:Y:S01]  /*0dc0*/  NOP ;  /* 0x0000000000007918 */ /* 0x016fe20000000000 */
.L_x_16:
[----:B------:R-:W1:Y:S01]  /*0dd0*/  S2UR UR8, SR_CTAID.Y ;  /* 0x00000000000879c3 */ /* 0x000e620000002600 */
[----:B------:R-:W-:-:S05]  /*0de0*/  CS2R.32 R87, SR_CgaSize ;  /* 0x0000000000577805 */ /* 0x000fca0000008a00 */
[----:B------:R-:W-:-:S05]  /*0df0*/  IMAD R87, R87, -0xa0, RZ ;  /* 0xffffff6057577824 */ /* 0x000fca00078e02ff */
[----:B------:R-:W-:-:S14]  /*0e00*/  R2UR UR4, R87 ;  /* 0x00000000570472ca */ /* 0x000fdc00000e0000 */
[----:B------:R-:W2:Y:S01]  /*0e10*/  LDCU UR4, c[0x0][UR4+0x2b4] ;  /* 0x00005680040477ac */ /* 0x000ea20008000800 */
[----:B------:R-:W-:-:S05]  /*0e20*/  CS2R.32 R87, SR_CgaSize ;  /* 0x0000000000577805 */ /* 0x000fca0000008a00 */
[----:B------:R-:W-:-:S05]  /*0e30*/  IMAD R87, R87, -0xa0, RZ ;  /* 0xffffff6057577824 */ /* 0x000fca00078e02ff */
[----:B------:R-:W-:-:S14]  /*0e40*/  R2UR UR6, R87 ;  /* 0x00000000570672ca */ /* 0x000fdc00000e0000 */
[----:B------:R-:W3:Y:S01]  /*0e50*/  LDCU UR6, c[0x0][UR6+0x2b0] ;  /* 0x00005600060677ac */ /* 0x000ee20008000800 */
[----:B------:R-:W4:Y:S01]  /*0e60*/  S2UR UR9, SR_CTAID.X ;  /* 0x00000000000979c3 */ /* 0x000f220000002500 */
[----:B------:R-:W-:Y:S01]  /*0e70*/  UISETP.NE.AND UP1, UPT, UR5, 0x2, UPT ;  /* 0x000000020500788c */ /* 0x000fe2000bf25270 */
[----:B------:R-:W-:-:S05]  /*0e80*/  CS2R.32 R0, SR_CgaSize ;  /* 0x0000000000007805 */ /* 0x000fca0000008a00 */
[----:B------:R-:W-:-:S06]  /*0e90*/  IMAD R0, R0, -0xa0, RZ ;  /* 0xffffff6000007824 */ /* 0x000fcc00078e02ff */
[----:B------:R-:W3:Y:S01]  /*0ea0*/  LDC R0, c[0x0][R0+0x2a4] ;  /* 0x0000a90000007b82 */ /* 0x000ee20000000800 */
[----:B-1----:R-:W-:-:S07]  /*0eb0*/  I2FP.F32.U32 R86, UR8 ;  /* 0x0000000800567c45 */ /* 0x002fce0008201000 */
[----:B------:R-:W1:Y:S01]  /*0ec0*/  LDC R11, c[0x0][0xb24] ;  /* 0x0002c900ff0b7b82 */ /* 0x000e620000000800 */
[----:B------:R-:W-:Y:S01]  /*0ed0*/  MOV R20, UR8 ;  /* 0x0000000800147c02 */ /* 0x000fe20008000f00 */
[----:B--2---:R-:W-:Y:S01]  /*0ee0*/  FMUL R86, R86, UR4 ;  /* 0x0000000456567c20 */ /* 0x004fe20008400000 */
[----:B------:R-:W-:Y:S01]  /*0ef0*/  USHF.L.U32 UR4, UR37, 0xb, URZ ;  /* 0x0000000b25047899 */ /* 0x000fe200080006ff */
[----:B----4-:R-:W-:Y:S02]  /*0f00*/  I2FP.F32.U32 R87, UR9 ;  /* 0x0000000900577c45 */ /* 0x010fe40008201000 */
[----:B------:R-:W-:-:S05]  /*0f10*/  CS2R.32 R2, SR_CgaSize ;  /* 0x0000000000027805 */ /* 0x000fca0000008a00 */
[----:B------:R-:W-:-:S06]  /*0f20*/  IMAD R2, R2, -0xa0, RZ ;  /* 0xffffff6002027824 */ /* 0x000fcc00078e02ff */
[----:B------:R-:W2:Y:S01]  /*0f30*/  LDC R2, c[0x0][R2+0x2a0] ;  /* 0x0000a80002027b82 */ /* 0x000ea20000000800 */
[----:B------:R-:W-:Y:S01]  /*0f40*/  MOV R21, UR9 ;  /* 0x0000000900157c02 */ /* 0x000fe20008000f00 */
[----:B------:R-:W4:Y:S01]  /*0f50*/  F2I.U32.TRUNC.NTZ R86, R86 ;  /* 0x0000005600567305 */ /* 0x000f22000020f000 */
[----:B------:R-:W-:Y:S01]  /*0f60*/  ULOP3.LUT UR4, UR4, 0x800, URZ, 0xc0, !UPT ;  /* 0x0000080004047892 */ /* 0x000fe2000f8ec0ff */
[----:B---3--:R-:W-:Y:S01]  /*0f70*/  FMUL R87, R87, UR6 ;  /* 0x0000000657577c20 */ /* 0x008fe20008400000 */
[----:B------:R-:W3:Y:S03]  /*0f80*/  LDCU UR6, c[0x0][0xb30] ;  /* 0x00016600ff0677ac */ /* 0x000ee60008000800 */
[----:B------:R-:W2:Y:S02]  /*0f90*/  LDC R40, c[0x0][0xb24] ;  /* 0x0002c900ff287b82 */ /* 0x000ea40000000800 */
[----:B------:R-:W3:Y:S06]  /*0fa0*/  F2I.U32.TRUNC.NTZ R87, R87 ;  /* 0x0000005700577305 */ /* 0x000eec000020f000 */
[----:B------:R-:W2:Y:S01]  /*0fb0*/  S2UR UR36, SR_CTAID.Z ;  /* 0x00000000002479c3 */ /* 0x000ea20000002700 */
[----:B----4-:R-:W-:Y:S01]  /*0fc0*/  IMAD.MOV R86, RZ, RZ, -R86 ;  /* 0x000000ffff567224 */ /* 0x010fe200078e0a56 */
[----:B-1----:R-:W-:-:S03]  /*0fd0*/  ISETP.GE.AND P0, PT, R11, 0x1, PT ;  /* 0x000000010b00780c */ /* 0x002fc60003f06270 */
[----:B------:R-:W-:Y:S01]  /*0fe0*/  IMAD R86, R0, R86, UR8 ;  /* 0x0000000800567e24 */ /* 0x000fe2000f8e0256 */
[----:B------:R-:W-:Y:S01]  /*0ff0*/  PRMT R0, RZ, 0x7610, R0 ;  /* 0x00007610ff007816 */ /* 0x000fe20000000000 */
[----:B---3--:R-:W-:Y:S01]  /*1000*/  UISETP.NE.AND UP2, UPT, UR6, 0x1, UPT ;  /* 0x000000010600788c */ /* 0x008fe2000bf45270 */
[----:B------:R-:W-:-:S04]  /*1010*/  IMAD.MOV R87, RZ, RZ, -R87 ;  /* 0x000000ffff577224 */ /* 0x000fc800078e0a57 */
[----:B--2---:R-:W-:Y:S01]  /*1020*/  IMAD R87, R2, R87, UR9 ;  /* 0x0000000902577e24 */ /* 0x004fe2000f8e0257 */
[----:B------:R-:W-:Y:S06]  /*1030*/  BRA.U UP3, `(.L_x_17) ;  /* 0x0000000103207547 */ /* 0x000fec000b800000 */
[C---:B------:R-:W-:Y:S02]  /*1040*/  ISETP.NE.AND P2, PT, R86.reuse, 0x1, PT ;  /* 0x000000015600780c */ /* 0x040fe40003f45270 */
[----:B------:R-:W-:Y:S02]  /*1050*/  ISETP.NE.AND P1, PT, R86, RZ, PT ;  /* 0x000000ff5600720c */ /* 0x000fe40003f25270 */
[C---:B------:R-:W-:Y:S02]  /*1060*/  ISETP.NE.AND P3, PT, R87.reuse, RZ, PT ;  /* 0x000000ff5700720c */ /* 0x040fe40003f65270 */
[----:B------:R-:W-:Y:S02]  /*1070*/  SEL R0, RZ, 0x2, P2 ;  /* 0x00000002ff007807 */ /* 0x000fe40001000000 */
[----:B------:R-:W-:Y:S02]  /*1080*/  ISETP.EQ.OR P1, PT, R87, RZ, !P1 ;  /* 0x000000ff5700720c */ /* 0x000fe40004f22670 */
[----:B------:R-:W-:-:S02]  /*1090*/  SEL R0, R0, 0x2, P3 ;  /* 0x0000000200007807 */ /* 0x000fc40001800000 */
[----:B------:R-:W-:-:S05]  /*10a0*/  SEL R2, RZ, 0x1, !P1 ;  /* 0x00000001ff027807 */ /* 0x000fca0004800000 */
[----:B------:R-:W-:Y:S02]  /*10b0*/  IMAD.IADD R0, R2, 0x1, R0 ;  /* 0x0000000102007824 */ /* 0x000fe400078e0200 */
.L_x_17:
[----:B------:R-:W-:Y:S05]  /*10c0*/  @!P0 BRA `(.L_x_18) ;  /* 0x0000000000b88947 */ /* 0x000fea0003800000 */
[----:B------:R-:W1:Y:S01]  /*10d0*/  LDC.64 R4, c[0x0][0xb18] ;  /* 0x0002c600ff047b82 */ /* 0x000e620000000a00 */
[----:B------:R-:W-:-:S07]  /*10e0*/  ISETP.NE.AND P0, PT, R11, 0x1, PT ;  /* 0x000000010b00780c */ /* 0x000fce0003f05270 */
[----:B------:R-:W2:Y:S08]  /*10f0*/  LDC R10, c[0x0][0xb0c] ;  /* 0x0002c300ff0a7b82 */ /* 0x000eb00000000800 */
[----:B------:R-:W3:Y:S08]  /*1100*/  LDC R13, c[0x0][0x370] ;  /* 0x0000dc00ff0d7b82 */ /* 0x000ef00000000800 */
[----:B------:R-:W4:Y:S01]  /*1110*/  LDC R12, c[0x0][0x374] ;  /* 0x0000dd00ff0c7b82 */ /* 0x000f220000000800 */
[----:B-1----:R-:W-:-:S07]  /*1120*/  ISETP.NE.AND P1, PT, R4, 0x1, PT ;  /* 0x000000010400780c */ /* 0x002fce0003f25270 */
[----:B------:R-:W3:Y:S01]  /*1130*/  LDC.64 R6, c[0x0][0xb10] ;  /* 0x0002c400ff067b82 */ /* 0x000ee20000000a00 */
[----:B--2---:R-:W-:-:S07]  /*1140*/  ISETP.NE.AND P2, PT, R10, 0x1, PT ;  /* 0x000000010a00780c */ /* 0x004fce0003f45270 */
[----:B------:R-:W1:Y:S08]  /*1150*/  LDC R8, c[0x0][0xb20] ;  /* 0x0002c800ff087b82 */ /* 0x000e700000000800 */
[----:B------:R-:W2:Y:S01]  /*1160*/  LDC.64 R2, c[0x0][0xb28] ;  /* 0x0002ca00ff027b82 */ /* 0x000ea20000000a00 */
[----:B----4-:R-:W-:-:S04]  /*1170*/  IMAD.HI.U32 R14, R12, R5, RZ ;  /* 0x000000050c0e7227 */ /* 0x010fc800078e00ff */
[----:B------:R-:W-:-:S04]  /*1180*/  IMAD.HI.U32 R5, R20, R5, RZ ;  /* 0x0000000514057227 */ /* 0x000fc800078e00ff */
[----:B---3--:R-:W-:-:S05]  /*1190*/  IMAD.HI.U32 R15, R13, R6, RZ ;  /* 0x000000060d0f7227 */ /* 0x008fca00078e00ff */
[-C--:B------:R-:W-:Y:S01]  /*11a0*/  @P2 SHF.R.U32.HI R13, RZ, R7.reuse, R15 ;  /* 0x00000007ff0d2219 */ /* 0x080fe2000001160f */
[C---:B------:R-:W-:Y:S01]  /*11b0*/  IMAD.HI.U32 R15, R21.reuse, R6, RZ ;  /* 0x00000006150f7227 */ /* 0x040fe200078e00ff */
[-C--:B-1----:R-:W-:Y:S02]  /*11c0*/  @P1 SHF.R.U32.HI R12, RZ, R8.reuse, R14 ;  /* 0x00000008ff0c1219 */ /* 0x082fe4000001160e */
[----:B------:R-:W-:Y:S02]  /*11d0*/  SHF.R.U32.HI R5, RZ, R8, R5 ;  /* 0x00000008ff057219 */ /* 0x000fe40000011605 */
[----:B------:R-:W-:Y:S02]  /*11e0*/  SHF.R.U32.HI R15, RZ, R7, R15 ;  /* 0x00000007ff0f7219 */ /* 0x000fe4000001160f */
[----:B------:R-:W-:Y:S01]  /*11f0*/  SEL R5, R20, R5, !P1 ;  /* 0x0000000514057207 */ /* 0x000fe20004800000 */
[----:B--2---:R-:W-:Y:S01]  /*1200*/  IMAD.HI.U32 R14, R12, R2, RZ ;  /* 0x000000020c0e7227 */ /* 0x004fe200078e00ff */
[----:B------:R-:W-:-:S03]  /*1210*/  SEL R15, R21, R15, !P2 ;  /* 0x0000000f150f7207 */ /* 0x000fc60005000000 */
[----:B------:R-:W-:Y:S01]  /*1220*/  IMAD.HI.U32 R6, R13, R2, RZ ;  /* 0x000000020d067227 */ /* 0x000fe200078e00ff */
[----:B------:R-:W-:-:S04]  /*1230*/  @P0 SHF.R.U32.HI R12, RZ, R3, R14 ;  /* 0x00000003ff0c0219 */ /* 0x000fc8000001160e */
[----:B------:R-:W-:Y:S01]  /*1240*/  @P0 SHF.R.U32.HI R13, RZ, R3, R6 ;  /* 0x00000003ff0d0219 */ /* 0x000fe20000011606 */
[----:B------:R-:W-:-:S04]  /*1250*/  IMAD R12, R12, R11, RZ ;  /* 0x0000000b0c0c7224 */ /* 0x000fc800078e02ff */
[----:B------:R-:W-:Y:S01]  /*1260*/  IMAD R6, R13, R11, RZ ;  /* 0x0000000b0d067224 */ /* 0x000fe200078e02ff */
[----:B------:R-:W-:-:S04]  /*1270*/  ISETP.GE.AND P1, PT, R5, R12, PT ;  /* 0x0000000c0500720c */ /* 0x000fc80003f26270 */
[----:B------:R-:W-:Y:S01]  /*1280*/  ISETP.GE.OR P1, PT, R15, R6, P1 ;  /* 0x000000060f00720c */ /* 0x000fe20000f26670 */
[----:B------:R-:W-:-:S05]  /*1290*/  IMAD.HI.U32 R6, R5, R2, RZ ;  /* 0x0000000205067227 */ /* 0x000fca00078e00ff */
[----:B------:R-:W-:-:S04]  /*12a0*/  SHF.R.U32.HI R6, RZ, R3, R6 ;  /* 0x00000003ff067219 */ /* 0x000fc80000011606 */
[----:B------:R-:W-:-:S03]  /*12b0*/  SEL R6, R5, R6, !P0 ;  /* 0x0000000605067207 */ /* 0x000fc60004000000 */
[----:B------:R-:W-:Y:S01]  /*12c0*/  @!P1 IMAD.HI.U32 R7, R15, R2, RZ ;  /* 0x000000020f079227 */ /* 0x000fe200078e00ff */
[----:B------:R-:W-:-:S04]  /*12d0*/  IADD3 R2, PT, PT, -R6, RZ, RZ ;  /* 0x000000ff06027210 */ /* 0x000fc80007ffe1ff */
[----:B------:R-:W-:Y:S01]  /*12e0*/  @!P1 SHF.R.U32.HI R3, RZ, R3, R7 ;  /* 0x00000003ff039219 */ /* 0x000fe20000011607 */
[----:B------:R-:W-:Y:S01]  /*12f0*/  IMAD R2, R11, R2, R5 ;  /* 0x000000020b027224 */ /* 0x000fe200078e0205 */
[----:B------:R-:W-:Y:S02]  /*1300*/  IADD3 R7, PT, PT, -R5, RZ, RZ ;  /* 0x000000ff05077210 */ /* 0x000fe40007ffe1ff */
[----:B------:R-:W-:-:S03]  /*1310*/  @!P1 SEL R3, R15, R3, !P0 ;  /* 0x000000030f039207 */ /* 0x000fc60004000000 */
[----:B------:R-:W-:Y:S02]  /*1320*/  IMAD R7, R4, R7, R20 ;  /* 0x0000000704077224 */ /* 0x000fe400078e0214 */
[--C-:B------:R-:W-:Y:S02]  /*1330*/  @!P1 IMAD.IADD R6, R6, 0x1, -R3.reuse ;  /* 0x0000000106069824 */ /* 0x100fe400078e0a03 */
[----:B------:R-:W-:Y:S01]  /*1340*/  @!P1 IMAD R3, R2, R13, R3 ;  /* 0x0000000d02039224 */ /* 0x000fe200078e0203 */
[----:B------:R-:W-:Y:S01]  /*1350*/  IADD3 R2, PT, PT, -R15, RZ, RZ ;  /* 0x000000ff0f027210 */ /* 0x000fe20007ffe1ff */
[----:B------:R-:W-:Y:S02]  /*1360*/  @!P1 IMAD R5, R6, R11, R15 ;  /* 0x0000000b06059224 */ /* 0x000fe400078e020f */
[----:B------:R-:W-:Y:S02]  /*1370*/  @!P1 IMAD.MOV.U32 R15, RZ, RZ, R3 ;  /* 0x000000ffff0f9224 */ /* 0x000fe400078e0003 */
[----:B------:R-:W-:-:S02]  /*1380*/  IMAD R2, R10, R2, R21 ;  /* 0x000000020a027224 */ /* 0x000fc400078e0215 */
[----:B------:R-:W-:Y:S02]  /*1390*/  IMAD R20, R5, R4, R7 ;  /* 0x0000000405147224 */ /* 0x000fe400078e0207 */
[----:B------:R-:W-:Y:S02]  /*13a0*/  IMAD R21, R15, R10, R2 ;  /* 0x0000000a0f157224 */ /* 0x000fe400078e0202 */
.L_x_18:
[----:B------:R-:W-:Y:S05]  /*13b0*/  BRA.U UP2, `(.L_x_19) ;  /* 0x0000000102407547 */ /* 0x000fea000b800000 */
[----:B------:R-:W1:Y:S08]  /*13c0*/  LDC.64 R4, c[0x0][0xb10] ;  /* 0x0002c400ff047b82 */ /* 0x000e700000000a00 */
[----:B------:R-:W2:Y:S08]  /*13d0*/  LDC.64 R2, c[0x0][0xb18] ;  /* 0x0002c600ff027b82 */ /* 0x000eb00000000a00 */
[----:B------:R-:W3:Y:S08]  /*13e0*/  LDC R6, c[0x0][0xb20] ;  /* 0x0002c800ff067b82 */ /* 0x000ef00000000800 */
[----:B------:R-:W4:Y:S01]  /*13f0*/  LDC R7, c[0x0][0xb0c] ;  /* 0x0002c300ff077b82 */ /* 0x000f220000000800 */
[----:B-1----:R-:W-:-:S05]  /*1400*/  IMAD.HI.U32 R4, R21, R4, RZ ;  /* 0x0000000415047227 */ /* 0x002fca00078e00ff */
[----:B------:R-:W-:Y:S01]  /*1410*/  SHF.R.U32.HI R4, RZ, R5, R4 ;  /* 0x00000005ff047219 */ /* 0x000fe20000011604 */
[----:B--2---:R-:W-:Y:S01]  /*1420*/  IMAD.HI.U32 R3, R20, R3, RZ ;  /* 0x0000000314037227 */ /* 0x004fe200078e00ff */
[----:B------:R-:W-:-:S04]  /*1430*/  ISETP.NE.AND P0, PT, R2, 0x1, PT ;  /* 0x000000010200780c */ /* 0x000fc80003f05270 */
[----:B---3--:R-:W-:-:S04]  /*1440*/  SHF.R.U32.HI R3, RZ, R6, R3 ;  /* 0x00000006ff037219 */ /* 0x008fc80000011603 */
[----:B------:R-:W-:Y:S02]  /*1450*/  SEL R3, R20, R3, !P0 ;  /* 0x0000000314037207 */ /* 0x000fe40004000000 */
[----:B----4-:R-:W-:-:S04]  /*1460*/  ISETP.NE.AND P1, PT, R7, 0x1, PT ;  /* 0x000000010700780c */ /* 0x010fc80003f25270 */
[----:B------:R-:W-:-:S05]  /*1470*/  SEL R4, R21, R4, !P1 ;  /* 0x0000000415047207 */ /* 0x000fca0004800000 */
[----:B------:R-:W-:Y:S02]  /*1480*/  IMAD.IADD R5, R3, 0x1, -R4 ;  /* 0x0000000103057824 */ /* 0x000fe400078e0a04 */
[----:B------:R-:W-:Y:S02]  /*1490*/  IMAD.IADD R3, R4, 0x1, -R3 ;  /* 0x0000000104037824 */ /* 0x000fe400078e0a03 */
[----:B------:R-:W-:Y:S02]  /*14a0*/  IMAD R21, R5, R7, R21 ;  /* 0x0000000705157224 */ /* 0x000fe400078e0215 */
[----:B------:R-:W-:Y:S02]  /*14b0*/  IMAD R20, R3, R2, R20 ;  /* 0x0000000203147224 */ /* 0x000fe400078e0214 */
.L_x_19:
[----:B------:R-:W-:Y:S05]  /*14c0*/  BRA.U !UP0, `(.L_x_20) ;  /* 0x00000001080c7547 */ /* 0x000fea000b800000 */
[----:B------:R-:W-:Y:S01]  /*14d0*/  UCGABAR_WAIT ;  /* 0x0000000000007dc7 */ /* 0x000fe20008000000 */
[----:B------:R-:W-:Y:S01]  /*14e0*/  CCTL.IVALL ;  /* 0x00000000ff00798f */ /* 0x000fe20002000000 */
[----:B------:R-:W-:Y:S05]  /*14f0*/  BRA `(.L_x_21) ;  /* 0x0000000000047947 */ /* 0x000fea0003800000 */
.L_x_20:
[----:B------:R-:W-:Y:S06]  /*1500*/  BAR.SYNC.DEFER_BLOCKING 0x0 ;  /* 0x0000000000007b1d */ /* 0x000fec0000010000 */
.L_x_21:
[----:B------:R-:W-:Y:S05]  /*1510*/  BRA.U UP1, `(.L_x_22) ;  /* 0x0000001101a07547 */ /* 0x000fea000b800000 */
[----:B------:R-:W1:Y:S01]  /*1520*/  LDCU UR15, c[0x0][0x38c] ;  /* 0x00007180ff0f77ac */ /* 0x000e620008000800 */
[----:B------:R-:W2:Y:S01]  /*1530*/  LDC R8, c[0x0][0x370] ;  /* 0x0000dc00ff087b82 */ /* 0x000ea20000000800 */
[----:B------:R-:W-:Y:S01]  /*1540*/  PLOP3.LUT P1, PT, PT, PT, UP4, 0x80, 0x8 ;  /* 0x000000000008781c */ /* 0x000fe20003f2f048 */
[----:B------:R-:W-:Y:S01]  /*1550*/  IMAD.MOV.U32 R15, RZ, RZ, 0x1 ;  /* 0x00000001ff0f7424 */ /* 0x000fe200078e00ff */
[----:B------:R-:W-:Y:S01]  /*1560*/  ISETP.EQ.OR P4, PT, R9, RZ, P5 ;  /* 0x000000ff0900720c */ /* 0x000fe20002f82670 */
[----:B------:R-:W-:Y:S01]  /*1570*/  IMAD.MOV.U32 R14, RZ, RZ, RZ ;  /* 0x000000ffff0e7224 */ /* 0x000fe200078e00ff */
[----:B------:R-:W-:Y:S02]  /*1580*/  PLOP3.LUT P1, PT, P1, PT, PT, 0x8, 0x80 ;  /* 0x000000000080781c */ /* 0x000fe40000f2e170 */
[----:B------:R-:W-:Y:S01]  /*1590*/  CS2R R12, SRZ ;  /* 0x00000000000c7805 */ /* 0x000fe2000001ff00 */
[----:B------:R-:W-:Y:S01]  /*15a0*/  IMAD.MOV.U32 R11, RZ, RZ, 0x1 ;  /* 0x00000001ff0b7424 */ /* 0x000fe200078e00ff */
[----:B------:R-:W3:Y:S01]  /*15b0*/  LDC R0, c[0x0][0x374] ;  /* 0x0000dd00ff007b82 */ /* 0x000ee20000000800 */
[----:B------:R-:W4:Y:S01]  /*15c0*/  LDCU.64 UR30, c[0x0][0x348] ;  /* 0x00006900ff1e77ac */ /* 0x000f220008000a00 */
[----:B------:R-:W-:Y:S01]  /*15d0*/  UMOV UR13, URZ ;  /* 0x000000ff000d7c82 */ /* 0x000fe20008000000 */
[----:B-1----:R-:W-:-:S04]  /*15e0*/  UIADD3 UR6, UPT, UPT, UR15, 0x3f, URZ ;  /* 0x0000003f0f067890 */ /* 0x002fc8000fffe0ff */
[----:B------:R-:W-:-:S04]  /*15f0*/  USHF.R.S32.HI UR22, URZ, 0x1f, UR6 ;  /* 0x0000001fff167899 */ /* 0x000fc80008011406 */
[----:B------:R-:W-:Y:S02]  /*1600*/  ULEA.HI UR22, UR22, UR6, URZ, 0x6 ;  /* 0x0000000616167291 */ /* 0x000fe4000f8f30ff */
[----:B------:R-:W-:Y:S02]  /*1610*/  UIADD3 UR6, UPT, UPT, UR15, -0x1, URZ ;  /* 0xffffffff0f067890 */ /* 0x000fe4000fffe0ff */
[----:B------:R-:W-:Y:S02]  /*1620*/  USHF.R.S32.HI UR22, URZ, 0x6, UR22 ;  /* 0x00000006ff167899 */ /* 0x000fe40008011416 */
[----:B------:R-:W-:Y:S02]  /*1630*/  UISETP.GE.U32.AND UP1, UPT, UR6, -0x7f, UPT ;  /* 0xffffff810600788c */ /* 0x000fe4000bf26070 */
[----:B------:R-:W-:Y:S02]  /*1640*/  UISETP.LT.U32.AND UP0, UPT, UR22, 0x3, UPT ;  /* 0x000000031600788c */ /* 0x000fe4000bf01070 */
[----:B------:R-:W-:-:S02]  /*1650*/  UIADD3 UR15, UPT, UPT, UR15, 0x7e, URZ ;  /* 0x0000007e0f0f7890 */ /* 0x000fc4000fffe0ff */
[----:B------:R-:W-:Y:S02]  /*1660*/  USEL UR21, UR22, 0x3, UP0 ;  /* 0x0000000316157887 */ /* 0x000fe40008000000 */
[----:B------:R-:W-:Y:S02]  /*1670*/  UISETP.NE.AND UP0, UPT, UR5, URZ, UPT ;  /* 0x000000ff0500728c */ /* 0x000fe4000bf05270 */
[----:B------:R-:W-:Y:S02]  /*1680*/  UIADD3 UR6, UPT, UPT, UR21, -0x1, URZ ;  /* 0xffffffff15067890 */ /* 0x000fe4000fffe0ff */
[----:B------:R-:W-:Y:S02]  /*1690*/  @UP1 UIADD3 UR6, UPT, UPT, UR21, URZ, URZ ;  /* 0x000000ff15061290 */ /* 0x000fe4000fffe0ff */
[----:B------:R-:W-:Y:S02]  /*16a0*/  USEL UR7, UR7, 0x2, UP0 ;  /* 0x0000000207077887 */ /* 0x000fe40008000000 */
[----:B------:R-:W-:-:S02]  /*16b0*/  UIADD3 UR14, UPT, UPT, UR22, -UR21, URZ ;  /* 0x80000015160e7290 */ /* 0x000fc4000fffe0ff */
[----:B--2-4-:R-:W-:-:S12]  /*16c0*/  UIADD3 UR6, UPT, UPT, UR6, 0x1, URZ ;  /* 0x0000000106067890 */ /* 0x014fd8000fffe0ff */
.L_x_42:
[----:B------:R-:W-:Y:S01]  /*16d0*/  UISETP.NE.AND UP0, UPT, UR37, URZ, UPT ;  /* 0x000000ff2500728c */ /* 0x000fe2000bf05270 */
[----:B------:R-:W1:Y:S08]  /*16e0*/  S2UR UR37, SR_CgaCtaId ;  /* 0x00000000002579c3 */ /* 0x000e700000008800 */
[----:B------:R-:W-:Y:S05]  /*16f0*/  BRA.U UP0, `(.L_x_23) ;  /* 0x0000000100347547 */ /* 0x000fea000b800000 */
[----:B------:R-:W2:Y:S01]  /*1700*/  S2R R2, SR_CgaCtaId ;  /* 0x0000000000027919 */ /* 0x000ea20000008800 */
[----:B------:R-:W-:-:S04]  /*1710*/  MOV R3, 0x400 ;  /* 0x0000040000037802 */ /* 0x000fc80000000f00 */
[----:B--2---:R-:W-:Y:S02]  /*1720*/  LEA R2, R2, R3, 0x18 ;  /* 0x0000000302027211 */ /* 0x004fe400078ec0ff */
[----:B------:R-:W-:-:S03]  /*1730*/  SHF.L.U32 R3, R11, 0x1f, RZ ;  /* 0x0000001f0b037819 */ /* 0x000fc600000006ff */
[----:B------:R-:W-:-:S04]  /*1740*/  IMAD R2, R12, 0x8, R2 ;  /* 0x000000080c027824 */ /* 0x000fc800078e0202 */
[----:B------:R-:W2:Y:S02]  /*1750*/  SYNCS.PHASECHK.TRANS64.TRYWAIT P0, [R2+URZ+0xf0], R3 ;  /* 0x0000f003020075a7 */ /* 0x000ea400080011ff */
[----:B--2---:R-:W-:Y:S05]  /*1760*/  @!P0 BRA `(.L_x_24) ;  /* 0x0000007400ec8947 */ /* 0x004fea0003800000 */
.L_x_137:
[----:B------:R-:W-:Y:S01]  /*1770*/  VIADD R12, R12, 0x1 ;  /* 0x000000010c0c7836 */ /* 0x000fe20000000000 */
[----:B------:R2:W-:Y:S04]  /*1780*/  SYNCS.ARRIVE.TRANS64.A1T0 RZ, [R2+URZ+0xe0], RZ ;  /* 0x0000e0ff02ff79a7 */ /* 0x0005e800081000ff */
[----:B------:R-:W-:-:S04]  /*1790*/  ISETP.NE.AND P0, PT, R12, 0x2, PT ;  /* 0x000000020c00780c */ /* 0x000fc80003f05270 */
[----:B------:R-:W-:Y:S02]  /*17a0*/  SEL R12, R12, RZ, P0 ;  /* 0x000000ff0c0c7207 */ /* 0x000fe40000000000 */
[----:B--2---:R-:W-:-:S04]  /*17b0*/  SEL R2, RZ, 0x1, P0 ;  /* 0x00000001ff027807 */ /* 0x004fc80000000000 */
[----:B------:R-:W-:-:S07]  /*17c0*/  LOP3.LUT R11, R11, R2, RZ, 0x3c, !PT ;  /* 0x000000020b0b7212 */ /* 0x000fce00078e3cff */
.L_x_23:
[----:B------:R-:W-:Y:S01]  /*17d0*/  UMOV UR5, 0x400 ;  /* 0x0000040000057882 */ /* 0x000fe20000000000 */
[----:B------:R-:W-:Y:S01]  /*17e0*/  SHF.L.U32 R2, R15, 0x1f, RZ ;  /* 0x0000001f0f027819 */ /* 0x000fe200000006ff */
[----:B-1----:R-:W-:Y:S01]  /*17f0*/  ULEA UR5, UR37, UR5, 0x18 ;  /* 0x0000000525057291 */ /* 0x002fe2000f8ec0ff */
[----:B------:R-:W-:Y:S01]  /*1800*/  R2UR UR34, R21 ;  /* 0x00000000152272ca */ /* 0x000fe200000e0000 */
[----:B------:R-:W-:Y:S01]  /*1810*/  UISETP.GE.U32.AND UP0, UPT, UR15, 0x7f, UPT ;  /* 0x0000007f0f00788c */ /* 0x000fe2000bf06070 */
[----:B------:R-:W-:Y:S01]  /*1820*/  R2UR UR11, R20 ;  /* 0x00000000140b72ca */ /* 0x000fe200000e0000 */
[----:B------:R-:W-:Y:S01]  /*1830*/  ULEA UR8, UR13, UR5, 0x3 ;  /* 0x000000050d087291 */ /* 0x000fe2000f8e18ff */
[----:B------:R-:W-:-:S08]  /*1840*/  UMOV UR23, URZ ;  /* 0x000000ff00177c82 */ /* 0x000fd00008000000 */
[----:B------:R1:W2:Y:S01]  /*1850*/  SYNCS.PHASECHK.TRANS64.TRYWAIT P0, [UR8+0x18], R2 ;  /* 0x00001802ff0075a7 */ /* 0x0002a20008001108 */
[----:B------:R-:W-:Y:S02]  /*1860*/  USHF.L.U32 UR34, UR34, 0x7, URZ ;  /* 0x0000000722227899 */ /* 0x000fe400080006ff */
[----:B------:R-:W-:Y:S01]  /*1870*/  USHF.L.U32 UR11, UR11, 0x7, URZ ;  /* 0x000000070b0b7899 */ /* 0x000fe200080006ff */
[----:B------:R-:W-:Y:S11]  /*1880*/  BRA.U !UP0, `(.L_x_25) ;  /* 0x0000000108d87547 */ /* 0x000ff6000b800000 */
[----:B------:R-:W-:Y:S01]  /*1890*/  UIADD3 UR18, UPT, UPT, UR34, 0x40, URZ ;  /* 0x0000004022127890 */ /* 0x000fe2000fffe0ff */
[----:B------:R-:W-:Y:S01]  /*18a0*/  UMOV UR24, URZ ;  /* 0x000000ff00187c82 */ /* 0x000fe20008000000 */
[----:B------:R-:W-:-:S10]  /*18b0*/  UMOV UR40, UR13 ;  /* 0x0000000d00287c82 */ /* 0x000fd40008000000 */
.L_x_31:
[----:B------:R-:W-:Y:S01]  /*18c0*/  ULEA UR33, UR40, UR5, 0x3 ;  /* 0x0000000528217291 */ /* 0x000fe2000f8e18ff */
[----:B--2---:R-:W-:Y:S01]  /*18d0*/  @!P5 MOV R3, 0x8000 ;  /* 0x000080000003d802 */ /* 0x004fe20000000f00 */
[----:B-12---:R-:W-:Y:S10]  /*18e0*/  @P0 BRA `(.L_x_26) ;  /* 0x00000000000c0947 */ /* 0x006ff40003800000 */
[----:B------:R-:W-:-:S04]  /*18f0*/  SHF.L.U32 R4, R15, 0x1f, RZ ;  /* 0x0000001f0f047819 */ /* 0x000fc800000006ff */
[----:B------:R-:W2:Y:S02]  /*1900*/  SYNCS.PHASECHK.TRANS64.TRYWAIT P0, [UR33+0x18], R4 ;  /* 0x00001804ff0075a7 */ /* 0x000ea40008001121 */
[----:B--2---:R-:W-:Y:S05]  /*1910*/  @!P0 BRA `(.L_x_27) ;  /* 0x0000007400948947 */ /* 0x004fea0003800000 */
.L_x_26:
[----:B------:R2:W-:Y:S01]  /*1920*/  @!P5 SYNCS.ARRIVE.TRANS64 RZ, [UR33], R3 ;  /* 0x00000003ffffd9a7 */ /* 0x0005e20008000021 */
[----:B------:R-:W-:-:S04]  /*1930*/  ULOP3.LUT UR8, UR7, 0x2, URZ, 0xfc, !UPT ;  /* 0x0000000207087892 */ /* 0x000fc8000f8efcff */
[----:B------:R-:W-:-:S09]  /*1940*/  UISETP.NE.AND UP0, UPT, UR8, 0x2, UPT ;  /* 0x000000020800788c */ /* 0x000fd2000bf05270 */
[----:B------:R-:W-:Y:S05]  /*1950*/  BRA.U UP0, `(.L_x_28) ;  /* 0x0000000100047547 */ /* 0x000fea000b800000 */
[----:B------:R-:W-:Y:S05]  /*1960*/  BPT.TRAP 0x1 ;  /* 0x000000040000795c */ /* 0x000fea0000300000 */
.L_x_28:
[----:B------:R-:W-:Y:S04]  /*1970*/  BSSY.RECONVERGENT B0, `(.L_x_29) ;  /* 0x0000003000007945 */ /* 0x000fe80003800200 */
[----:B------:R-:W-:Y:S05]  /*1980*/  @P4 BRA `(.L_x_30) ;  /* 0x0000000000044947 */ /* 0x000fea0003800000 */
[----:B------:R-:W-:Y:S05]  /*1990*/  BPT.TRAP 0x1 ;  /* 0x000000040000795c */ /* 0x000fea0000300000 */
.L_x_30:
[----:B------:R-:W-:Y:S05]  /*19a0*/  BSYNC.RECONVERGENT B0 ;  /* 0x0000000000007941 */ /* 0x000fea0003800200 */
.L_x_29:
[----:B------:R-:W-:Y:S02]  /*19b0*/  UIADD3 UR13, UPT, UPT, UR40, 0x1, URZ ;  /* 0x00000001280d7890 */ /* 0x000fe4000fffe0ff */
[----:B------:R-:W-:Y:S02]  /*19c0*/  UIADD3 UR38, UP1, UPT, UR30, 0x80, URZ ;  /* 0x000000801e267890 */ /* 0x000fe4000ff3e0ff */
[----:B------:R-:W-:Y:S02]  /*19d0*/  UISETP.NE.AND UP0, UPT, UR13, 0x3, UPT ;  /* 0x000000030d00788c */ /* 0x000fe4000bf05270 */
[----:B------:R-:W-:Y:S02]  /*19e0*/  USHF.L.U32 UR10, UR24, 0x6, URZ ;  /* 0x00000006180a7899 */ /* 0x000fe400080006ff */
[----:B------:R-:W-:Y:S02]  /*19f0*/  USEL UR9, URZ, 0x1, UP0 ;  /* 0x00000001ff097887 */ /* 0x000fe40008000000 */
[----:B------:R-:W-:-:S02]  /*1a00*/  USEL UR13, UR13, URZ, UP0 ;  /* 0x000000ff0d0d7287 */ /* 0x000fc40008000000 */
[----:B------:R-:W-:Y:S02]  /*1a10*/  UIADD3 UR28, UP0, UPT, UR30, 0x180, URZ ;  /* 0x000001801e1c7890 */ /* 0x000fe4000ff1e0ff */
[----:B------:R-:W-:Y:S01]  /*1a20*/  ULEA UR8, UR13, UR5, 0x3 ;  /* 0x000000050d087291 */ /* 0x000fe2000f8e18ff */
[----:B------:R-:W-:Y:S01]  /*1a30*/  LOP3.LUT R15, R15, UR9, RZ, 0x3c, !PT ;  /* 0x000000090f0f7c12 */ /* 0x000fe2000f8e3cff */
[----:B------:R-:W-:Y:S02]  /*1a40*/  UIADD3.X UR39, UPT, UPT, URZ, UR31, URZ, UP1, !UPT ;  /* 0x0000001fff277290 */ /* 0x000fe40008ffe4ff */
[----:B------:R-:W-:Y:S01]  /*1a50*/  ULEA.HI UR35, UR4, UR10, URZ, 0x1a ;  /* 0x0000000a04237291 */ /* 0x000fe2000f8fd0ff */
[----:B-1----:R-:W-:Y:S01]  /*1a60*/  SHF.L.U32 R2, R15, 0x1f, RZ ;  /* 0x0000001f0f027819 */ /* 0x002fe200000006ff */
[----:B------:R-:W-:Y:S01]  /*1a70*/  UIADD3.X UR29, UPT, UPT, URZ, UR31, URZ, UP0, !UPT ;  /* 0x0000001fff1d7290 */ /* 0x000fe200087fe4ff */
[----:B------:R-:W-:Y:S02]  /*1a80*/  UMOV UR25, 0x30000 ;  /* 0x0003000000197882 */ /* 0x000fe40000000000 */
[----:B------:R4:W1:Y:S01]  /*1a90*/  SYNCS.PHASECHK.TRANS64.TRYWAIT P0, [UR8+0x18], R2 ;  /* 0x00001802ff0075a7 */ /* 0x0008620008001108 */
[----:B------:R-:W-:Y:S01]  /*1aa0*/  USHF.L.U32 UR8, UR40, 0xe, URZ ;  /* 0x0000000e28087899 */ /* 0x000fe200080006ff */
[----:B------:R-:W-:Y:S01]  /*1ab0*/  UMOV UR26, 0x0 ;  /* 0x00000000001a7882 */ /* 0x000fe20000000000 */
[----:B------:R-:W-:-:S02]  /*1ac0*/  UMOV UR27, 0x10000000 ;  /* 0x10000000001b7882 */ /* 0x000fc40000000000 */
[----:B------:R-:W-:Y:S02]  /*1ad0*/  ULEA UR16, UR4, UR8, 0x1 ;  /* 0x0000000804107291 */ /* 0x000fe4000f8e08ff */
[----:B------:R-:W-:Y:S02]  /*1ae0*/  UIADD3 UR8, UPT, UPT, UR5, 0x14400, UR8 ;  /* 0x0001440005087890 */ /* 0x000fe4000fffe008 */
[----:B------:R-:W-:Y:S01]  /*1af0*/  UIADD3 UR16, UPT, UPT, UR5, UR16, URZ ;  /* 0x0000001005107290 */ /* 0x000fe2000fffe0ff */
[----:B------:R-:W-:Y:S01]  /*1b00*/  UMOV UR17, UR33 ;  /* 0x0000002100117c82 */ /* 0x000fe20008000000 */
[----:B------:R-:W-:Y:S02]  /*1b10*/  UMOV UR20, UR36 ;  /* 0x0000002400147c82 */ /* 0x000fe40008000000 */
[----:B------:R-:W-:Y:S02]  /*1b20*/  UIADD3 UR32, UPT, UPT, UR16, 0x8400, URZ ;  /* 0x0000840010207890 */ /* 0x000fe4000fffe0ff */
[----:B------:R-:W-:Y:S01]  /*1b30*/  UIADD3 UR16, UPT, UPT, UR16, 0xa400, URZ ;  /* 0x0000a40010107890 */ /* 0x000fe2000fffe0ff */
[----:B------:R-:W-:Y:S01]  /*1b40*/  UMOV UR19, UR35 ;  /* 0x0000002300137c82 */ /* 0x000fe20008000000 */
[----:B------:R-:W-:Y:S01]  /*1b50*/  UMOV UR12, UR36 ;  /* 0x00000024000c7c82 */ /* 0x000fe20008000000 */
[----:B------:R-:W-:Y:S01]  /*1b60*/  UMOV UR9, UR33 ;  /* 0x0000002100097c82 */ /* 0x000fe20008000000 */
[----:B------:R-:W-:-:S03]  /*1b70*/  UIADD3 UR24, UPT, UPT, UR24, 0x1, URZ ;  /* 0x0000000118187890 */ /* 0x000fc6000fffe0ff */
[----:B------:R4:W-:Y:S01]  /*1b80*/  UTMALDG.3D.MULTICAST [UR32], [UR38], UR25, desc[UR26] ;  /* 0x00001a20260073b4 */ /* 0x0009e20008011819 */
[----:B------:R-:W-:Y:S01]  /*1b90*/  UMOV UR23, UR6 ;  /* 0x0000000600177c82 */ /* 0x000fe20008000000 */
[----:B------:R-:W-:Y:S01]  /*1ba0*/  UISETP.NE.AND UP0, UPT, UR24, UR6, UPT ;  /* 0x000000061800728c */ /* 0x000fe2000bf05270 */
[----:B------:R-:W-:Y:S01]  /*1bb0*/  UMOV UR40, UR13 ;  /* 0x0000000d00287c82 */ /* 0x000fe20008000000 */
[----:B------:R4:W-:Y:S01]  /*1bc0*/  UTMALDG.3D.MULTICAST [UR16], [UR38], UR25, desc[UR26] ;  /* 0x00001a10260073b4 */ /* 0x0009e20008011819 */
[----:B------:R4:W-:Y:S06]  /*1bd0*/  UTMALDG.3D [UR8], [UR28], desc[UR26] ;  /* 0x00001a081c0075b4 */ /* 0x0009ec0008011000 */
[----:B----4-:R-:W-:Y:S05]  /*1be0*/  BRA.U UP0, `(.L_x_31) ;  /* 0xfffffffd00347547 */ /* 0x010fea000b83ffff */
.L_x_25:
[----:B------:R-:W-:Y:S01]  /*1bf0*/  ULEA UR8, UR13, UR5, 0x3 ;  /* 0x000000050d087291 */ /* 0x000fe2000f8e18ff */
[----:B-1----:R-:W-:Y:S01]  /*1c00*/  SHF.L.U32 R2, R15, 0x1f, RZ ;  /* 0x0000001f0f027819 */ /* 0x002fe200000006ff */
[----:B------:R-:W-:Y:S01]  /*1c10*/  @!P1 SYNCS.ARRIVE.TRANS64.A1T0 RZ, [UR5+0x78], RZ ;  /* 0x000078ffffff99a7 */ /* 0x000fe20008100005 */
[----:B------:R-:W-:-:S06]  /*1c20*/  UISETP.GT.AND UP0, UPT, UR22, UR21, UPT ;  /* 0x000000151600728c */ /* 0x000fcc000bf04270 */
[----:B--2---:R1:W2:Y:S03]  /*1c30*/  SYNCS.PHASECHK.TRANS64.TRYWAIT P0, [UR8+0x18], R2 ;  /* 0x00001802ff0075a7 */ /* 0x0042a60008001108 */
[----:B------:R-:W-:Y:S05]  /*1c40*/  BRA.U !UP0, `(.L_x_32) ;  /* 0x0000000108dc7547 */ /* 0x000fea000b800000 */
[----:B------:R-:W-:Y:S02]  /*1c50*/  UIADD3 UR32, UPT, UPT, UR14, UR23, URZ ;  /* 0x000000170e207290 */ /* 0x000fe4000fffe0ff */
[----:B------:R-:W-:Y:S01]  /*1c60*/  UIADD3 UR18, UPT, UPT, UR34, 0x40, URZ ;  /* 0x0000004022127890 */ /* 0x000fe2000fffe0ff */
[----:B------:R-:W-:-:S11]  /*1c70*/  UMOV UR33, UR13 ;  /* 0x0000000d00217c82 */ /* 0x000fd60008000000 */
.L_x_38:
[----:B------:R-:W-:Y:S01]  /*1c80*/  ULEA UR25, UR33, UR5, 0x3 ;  /* 0x0000000521197291 */ /* 0x000fe2000f8e18ff */
[----:B--2---:R-:W-:Y:S01]  /*1c90*/  @!P5 MOV R3, 0x8000 ;  /* 0x000080000003d802 */ /* 0x004fe20000000f00 */
[----:B-12---:R-:W-:Y:S10]  /*1ca0*/  @P0 BRA `(.L_x_33) ;  /* 0x00000000000c0947 */ /* 0x006ff40003800000 */
[----:B------:R-:W-:-:S04]  /*1cb0*/  SHF.L.U32 R4, R15, 0x1f, RZ ;  /* 0x0000001f0f047819 */ /* 0x000fc800000006ff */
[----:B------:R-:W2:Y:S02]  /*1cc0*/  SYNCS.PHASECHK.TRANS64.TRYWAIT P0, [UR25+0x18], R4 ;  /* 0x00001804ff0075a7 */ /* 0x000ea40008001119 */
[----:B--2---:R-:W-:Y:S05]  /*1cd0*/  @!P0 BRA `(.L_x_34) ;  /* 0x0000007000bc8947 */ /* 0x004fea0003800000 */
.L_x_33:
[----:B------:R2:W-:Y:S01]  /*1ce0*/  @!P5 SYNCS.ARRIVE.TRANS64 RZ, [UR25], R3 ;  /* 0x00000003ffffd9a7 */ /* 0x0005e20008000019 */
[----:B------:R-:W-:-:S04]  /*1cf0*/  ULOP3.LUT UR8, UR7, 0x2, URZ, 0xfc, !UPT ;  /* 0x0000000207087892 */ /* 0x000fc8000f8efcff */
[----:B------:R-:W-:-:S09]  /*1d00*/  UISETP.NE.AND UP0, UPT, UR8, 0x2, UPT ;  /* 0x000000020800788c */ /* 0x000fd2000bf05270 */
[----:B------:R-:W-:Y:S05]  /*1d10*/  BRA.U UP0, `(.L_x_35) ;  /* 0x0000000100047547 */ /* 0x000fea000b800000 */
[----:B------:R-:W-:Y:S05]  /*1d20*/  BPT.TRAP 0x1 ;  /* 0x000000040000795c */ /* 0x000fea0000300000 */
.L_x_35:
[----:B------:R-:W-:Y:S04]  /*1d30*/  BSSY.RECONVERGENT B0, `(.L_x_36) ;  /* 0x0000003000007945 */ /* 0x000fe80003800200 */
[----:B------:R-:W-:Y:S05]  /*1d40*/  @P4 BRA `(.L_x_37) ;  /* 0x0000000000044947 */ /* 0x000fea0003800000 */
[----:B------:R-:W-:Y:S05]  /*1d50*/  BPT.TRAP 0x1 ;  /* 0x000000040000795c */ /* 0x000fea0000300000 */
.L_x_37:
[----:B------:R-:W-:Y:S05]  /*1d60*/  BSYNC.RECONVERGENT B0 ;  /* 0x0000000000007941 */ /* 0x000fea0003800200 */
.L_x_36:
        /* <DEDUP_REMOVED lines=28> */
[----:B------:R-:W-:Y:S01]  /*1f30*/  UMOV UR12, UR36 ;  /* 0x00000024000c7c82 */ /* 0x000fe20008000000 */
[----:B------:R-:W-:-:S02]  /*1f40*/  UMOV UR9, UR25 ;  /* 0x0000001900097c82 */ /* 0x000fc40008000000 */
[----:B------:R4:W-:Y:S01]  /*1f50*/  UTMALDG.3D.MULTICAST [UR24], [UR42], UR29, desc[UR38] ;  /* 0x000026182a0073b4 */ /* 0x0009e2000801181d */
[----:B------:R-:W-:Y:S01]  /*1f60*/  UIADD3 UR23, UPT, UPT, UR23, 0x1, URZ ;  /* 0x0000000117177890 */ /* 0x000fe2000fffe0ff */
[----:B------:R-:W-:-:S03]  /*1f70*/  UMOV UR33, UR13 ;  /* 0x0000000d00217c82 */ /* 0x000fc60008000000 */
[----:B------:R-:W-:Y:S01]  /*1f80*/  UISETP.NE.AND UP0, UPT, UR23, UR32, UPT ;  /* 0x000000201700728c */ /* 0x000fe2000bf05270 */
[----:B------:R4:W-:Y:S01]  /*1f90*/  UTMALDG.3D.MULTICAST [UR16], [UR42], UR29, desc[UR38] ;  /* 0x000026102a0073b4 */ /* 0x0009e2000801181d */
[----:B------:R4:W-:Y:S07]  /*1fa0*/  UTMALDG.3D [UR8], [UR40], desc[UR38] ;  /* 0x00002608280075b4 */ /* 0x0009ee0008011000 */
[----:B----4-:R-:W-:Y:S05]  /*1fb0*/  BRA.U UP0, `(.L_x_38) ;  /* 0xfffffffd00307547 */ /* 0x010fea000b83ffff */
.L_x_32:
[C---:B-1----:R-:W-:Y:S01]  /*1fc0*/  LEA R2, R14.reuse, UR5, 0x3 ;  /* 0x000000050e027c11 */ /* 0x042fe2000f8e18ff */
[----:B------:R-:W-:Y:S01]  /*1fd0*/  NOP ;  /* 0x0000000000007918 */ /* 0x000fe20000000000 */
[----:B--2---:R-:W-:Y:S02]  /*1fe0*/  SHF.L.U32 R3, R13, 0x1f, RZ ;  /* 0x0000001f0d037819 */ /* 0x004fe400000006ff */
[----:B------:R-:W-:Y:S02]  /*1ff0*/  LEA R4, R14, UR5, 0x4 ;  /* 0x000000050e047c11 */ /* 0x000fe4000f8e20ff */
[----:B------:R-:W1:Y:S02]  /*2000*/  SYNCS.PHASECHK.TRANS64.TRYWAIT P0, [R2+URZ+0x80], R3 ;  /* 0x00008003020075a7 */ /* 0x000e6400080011ff */
[----:B-1----:R-:W-:Y:S05]  /*2010*/  @!P0 BRA `(.L_x_39) ;  /* 0x0000007000048947 */ /* 0x002fea0003800000 */
.L_x_140:
[----:B------:R-:W2:Y:S01]  /*2020*/  LDS.128 R4, [R4+0x110] ;  /* 0x0001100004047984 */ /* 0x000ea20000000c00 */
[----:B------:R-:W-:Y:S01]  /*2030*/  ISETP.GE.AND P0, PT, R40, 0x1, PT ;  /* 0x000000012800780c */ /* 0x000fe20003f06270 */
[----:B-1----:R-:W-:Y:S01]  /*2040*/  VIADD R2, R2, 0x90 ;  /* 0x0000009002027836 */ /* 0x002fe20000000000 */
[----:B------:R-:W-:Y:S01]  /*2050*/  @!PT LDS RZ, [RZ] ;  /* 0x00000000fffff984 */ /* 0x000fe20000000800 */
[----:B------:R-:W-:Y:S01]  /*2060*/  @!PT LDS RZ, [RZ] ;  /* 0x00000000fffff984 */ /* 0x000fe20000000800 */
[----:B------:R-:W-:Y:S01]  /*2070*/  @!PT LDS RZ, [RZ] ;  /* 0x00000000fffff984 */ /* 0x000fe20000000800 */
[----:B------:R-:W-:Y:S01]  /*2080*/  @!PT LDS RZ, [RZ] ;  /* 0x00000000fffff984 */ /* 0x000fe20000000800 */
[----:B------:R1:W-:Y:S06]  /*2090*/  MEMBAR.ALL.CTA ;  /* 0x0000000000007992 */ /* 0x0003ec0000008000 */
[----:B-1----:R-:W1:Y:S01]  /*20a0*/  FENCE.VIEW.ASYNC.S ;  /* 0x00000000000073c6 */ /* 0x002e620000000000 */
[----:B------:R-:W-:-:S04]  /*20b0*/  PRMT R2, RZ, 0x654, R2 ;  /* 0x00000654ff027816 */ /* 0x000fc80000000002 */
[----:B-1----:R1:W-:Y:S01]  /*20c0*/  SYNCS.ARRIVE.TRANS64.RED.A1T0 RZ, [R2+URZ], RZ ;  /* 0x000000ff02ff79a7 */ /* 0x0023e200081004ff */
[----:B--2---:R-:W-:-:S13]  /*20d0*/  LOP3.LUT P2, RZ, R6, 0x1, RZ, 0xc0, !PT ;  /* 0x0000000106ff7812 */ /* 0x004fda000784c0ff */
[----:B------:R-:W-:Y:S01]  /*20e0*/  @P2 SHF.R.U32.HI R3, RZ, 0x10, R5 ;  /* 0x00000010ff032819 */ /* 0x000fe20000011605 */
[----:B------:R-:W-:Y:S01]  /*20f0*/  VOTEU.ANY UP0, P2 ;  /* 0x0000000000ff7886 */ /* 0x000fe20001000100 */
[----:B------:R-:W-:Y:S02]  /*2100*/  @P2 MOV R10, R4 ;  /* 0x00000004000a2202 */ /* 0x000fe40000000f00 */
[----:B------:R-:W-:Y:S02]  /*2110*/  @P2 R2UR.BROADCAST UR8, R3 ;  /* 0x00000000030822ca */ /* 0x000fe400008e0000 */
[----:B------:R-:W-:-:S11]  /*2120*/  @P2 LOP3.LUT R9, R5, 0xffff, RZ, 0xc0, !PT ;  /* 0x0000ffff05092812 */ /* 0x000fd600078ec0ff */
[----:B------:R-:W-:Y:S01]  /*2130*/  @UP0 UMOV UR36, UR8 ;  /* 0x0000000800240c82 */ /* 0x000fe20008000000 */
[----:B-1----:R-:W-:Y:S05]  /*2140*/  @!P0 BRA `(.L_x_40) ;  /* 0x0000000000b88947 */ /* 0x002fea0003800000 */
[----:B------:R-:W3:Y:S01]  /*2150*/  LDC.64 R4, c[0x0][0xb18] ;  /* 0x0002c600ff047b82 */ /* 0x000ee20000000a00 */
[----:B------:R-:W-:-:S07]  /*2160*/  ISETP.NE.AND P3, PT, R40, 0x1, PT ;  /* 0x000000012800780c */ /* 0x000fce0003f65270 */
[----:B------:R-:W1:Y:S08]  /*2170*/  LDC.64 R6, c[0x0][0xb10] ;  /* 0x0002c400ff067b82 */ /* 0x000e700000000a00 */
[----:B------:R-:W2:Y:S08]  /*2180*/  LDC R16, c[0x0][0xb20] ;  /* 0x0002c800ff107b82 */ /* 0x000eb00000000800 */
[----:B------:R-:W4:Y:S01]  /*2190*/  LDC R17, c[0x0][0xb0c] ;  /* 0x0002c300ff117b82 */ /* 0x000f220000000800 */
[----:B---3--:R-:W-:Y:S01]  /*21a0*/  IMAD.HI.U32 R19, R0, R5, RZ ;  /* 0x0000000500137227 */ /* 0x008fe200078e00ff */
[----:B------:R-:W-:-:S03]  /*21b0*/  ISETP.NE.AND P0, PT, R4, 0x1, PT ;  /* 0x000000010400780c */ /* 0x000fc60003f05270 */
[----:B------:R-:W-:-:S03]  /*21c0*/  IMAD.HI.U32 R5, R9, R5, RZ ;  /* 0x0000000509057227 */ /* 0x000fc600078e00ff */
[----:B------:R-:W3:Y:S01]  /*21d0*/  LDC.64 R2, c[0x0][0xb28] ;  /* 0x0002ca00ff027b82 */ /* 0x000ee20000000a00 */
[----:B-1----:R-:W-:-:S04]  /*21e0*/  IMAD.HI.U32 R20, R8, R6, RZ ;  /* 0x0000000608147227 */ /* 0x002fc800078e00ff */
[----:B------:R-:W-:Y:S01]  /*21f0*/  IMAD.HI.U32 R21, R10, R6, RZ ;  /* 0x000000060a157227 */ /* 0x000fe200078e00ff */
[----:B------:R-:W-:Y:S02]  /*2200*/  SHF.R.U32.HI R20, RZ, R7, R20 ;  /* 0x00000007ff147219 */ /* 0x000fe40000011614 */
[-C--:B--2---:R-:W-:Y:S02]  /*2210*/  SHF.R.U32.HI R19, RZ, R16.reuse, R19 ;  /* 0x00000010ff137219 */ /* 0x084fe40000011613 */
[----:B------:R-:W-:Y:S02]  /*2220*/  SHF.R.U32.HI R5, RZ, R16, R5 ;  /* 0x00000010ff057219 */ /* 0x000fe40000011605 */
[----:B------:R-:W-:Y:S02]  /*2230*/  SEL R19, R0, R19, !P0 ;  /* 0x0000001300137207 */ /* 0x000fe40004000000 */
[----:B------:R-:W-:Y:S02]  /*2240*/  SHF.R.U32.HI R21, RZ, R7, R21 ;  /* 0x00000007ff157219 */ /* 0x000fe40000011615 */
[----:B----4-:R-:W-:-:S02]  /*2250*/  ISETP.NE.AND P1, PT, R17, 0x1, PT ;  /* 0x000000011100780c */ /* 0x010fc40003f25270 */
[----:B------:R-:W-:Y:S02]  /*2260*/  SEL R5, R9, R5, !P0 ;  /* 0x0000000509057207 */ /* 0x000fe40004000000 */
[----:B------:R-:W-:Y:S02]  /*2270*/  SEL R20, R8, R20, !P1 ;  /* 0x0000001408147207 */ /* 0x000fe40004800000 */
[----:B------:R-:W-:Y:S01]  /*2280*/  SEL R21, R10, R21, !P1 ;  /* 0x000000150a157207 */ /* 0x000fe20004800000 */
[----:B---3--:R-:W-:-:S04]  /*2290*/  IMAD.HI.U32 R18, R19, R2, RZ ;  /* 0x0000000213127227 */ /* 0x008fc800078e00ff */
        /* <DEDUP_REMOVED lines=10> */
[----:B------:R-:W-:-:S04]  /*2340*/  @!P0 IMAD.HI.U32 R7, R21, R2, RZ ;  /* 0x0000000215078227 */ /* 0x000fc800078e00ff */
[----:B------:R-:W-:Y:S01]  /*2350*/  IMAD.MOV R2, RZ, RZ, -R6 ;  /* 0x000000ffff027224 */ /* 0x000fe200078e0a06 */
[----:B------:R-:W-:Y:S02]  /*2360*/  @!P0 SHF.R.U32.HI R3, RZ, R3, R7 ;  /* 0x00000003ff038219 */ /* 0x000fe40000011607 */
[----:B------:R-:W-:Y:S01]  /*2370*/  IADD3 R7, PT, PT, -R5, RZ, RZ ;  /* 0x000000ff05077210 */ /* 0x000fe20007ffe1ff */
[----:B------:R-:W-:Y:S01]  /*2380*/  IMAD R2, R40, R2, R5 ;  /* 0x0000000228027224 */ /* 0x000fe200078e0205 */
        /* <DEDUP_REMOVED lines=10> */
.L_x_40:
[----:B------:R-:W1:Y:S02]  /*2430*/  LDCU UR8, c[0x0][0xb30] ;  /* 0x00016600ff0877ac */ /* 0x000e640008000800 */
[----:B-1----:R-:W-:-:S09]  /*2440*/  UISETP.NE.AND UP0, UPT, UR8, 0x1, UPT ;  /* 0x000000010800788c */ /* 0x002fd2000bf05270 */
[----:B------:R-:W-:Y:S05]  /*2450*/  BRA.U UP0, `(.L_x_41) ;  /* 0x0000000100407547 */ /* 0x000fea000b800000 */
[----:B------:R-:W1:Y:S08]  /*2460*/  LDC.64 R4, c[0x0][0xb10] ;  /* 0x0002c400ff047b82 */ /* 0x000e700000000a00 */
[----:B------:R-:W2:Y:S08]  /*2470*/  LDC.64 R2, c[0x0][0xb18] ;  /* 0x0002c600ff027b82 */ /* 0x000eb00000000a00 */
[----:B------:R-:W4:Y:S08]  /*2480*/  LDC R6, c[0x0][0xb20] ;  /* 0x0002c800ff067b82 */ /* 0x000f300000000800 */
[----:B------:R-:W3:Y:S01]  /*2490*/  LDC R7, c[0x0][0xb0c] ;  /* 0x0002c300ff077b82 */ /* 0x000ee20000000800 */
[----:B-1----:R-:W-:-:S05]  /*24a0*/  IMAD.HI.U32 R4, R10, R4, RZ ;  /* 0x000000040a047227 */ /* 0x002fca00078e00ff */
[----:B------:R-:W-:Y:S01]  /*24b0*/  SHF.R.U32.HI R4, RZ, R5, R4 ;  /* 0x00000005ff047219 */ /* 0x000fe20000011604 */
[----:B--2---:R-:W-:Y:S01]  /*24c0*/  IMAD.HI.U32 R3, R9, R3, RZ ;  /* 0x0000000309037227 */ /* 0x004fe200078e00ff */
[----:B------:R-:W-:-:S04]  /*24d0*/  ISETP.NE.AND P0, PT, R2, 0x1, PT ;  /* 0x000000010200780c */ /* 0x000fc80003f05270 */
[----:B----4-:R-:W-:-:S04]  /*24e0*/  SHF.R.U32.HI R3, RZ, R6, R3 ;  /* 0x00000006ff037219 */ /* 0x010fc80000011603 */
[----:B------:R-:W-:Y:S02]  /*24f0*/  SEL R3, R9, R3, !P0 ;  /* 0x0000000309037207 */ /* 0x000fe40004000000 */
[----:B---3--:R-:W-:-:S04]  /*2500*/  ISETP.NE.AND P1, PT, R7, 0x1, PT ;  /* 0x000000010700780c */ /* 0x008fc80003f25270 */
[----:B------:R-:W-:-:S05]  /*2510*/  SEL R4, R10, R4, !P1 ;  /* 0x000000040a047207 */ /* 0x000fca0004800000 */
[----:B------:R-:W-:Y:S02]  /*2520*/  IMAD.IADD R5, R3, 0x1, -R4 ;  /* 0x0000000103057824 */ /* 0x000fe400078e0a04 */
[----:B------:R-:W-:Y:S02]  /*2530*/  IMAD.IADD R3, R4, 0x1, -R3 ;  /* 0x0000000104037824 */ /* 0x000fe400078e0a03 */
[----:B------:R-:W-:Y:S02]  /*2540*/  IMAD R10, R5, R7, R10 ;  /* 0x00000007050a7224 */ /* 0x000fe400078e020a */
[----:B------:R-:W-:-:S07]  /*2550*/  IMAD R9, R3, R2, R9 ;  /* 0x0000000203097224 */ /* 0x000fce00078e0209 */
.L_x_41:
[----:B------:R-:W-:Y:S01]  /*2560*/  VIADD R14, R14, 0x1 ;  /* 0x000000010e0e7836 */ /* 0x000fe20000000000 */
[----:B------:R-:W-:Y:S01]  /*2570*/  PLOP3.LUT P1, PT, PT, PT, PT, 0x80, 0x8 ;  /* 0x000000000008781c */ /* 0x000fe20003f2f070 */
[----:B------:R-:W-:Y:S02]  /*2580*/  IMAD.IADD R21, R10, 0x1, R87 ;  /* 0x000000010a157824 */ /* 0x000fe400078e0257 */
[----:B------:R-:W-:Y:S01]  /*2590*/  IMAD.IADD R20, R9, 0x1, R86 ;  /* 0x0000000109147824 */ /* 0x000fe200078e0256 */
[----:B------:R-:W-:-:S04]  /*25a0*/  ISETP.NE.AND P0, PT, R14, 0x2, PT ;  /* 0x000000020e00780c */ /* 0x000fc80003f05270 */
[----:B------:R-:W-:Y:S02]  /*25b0*/  SEL R2, RZ, 0x1, P0 ;  /* 0x00000001ff027807 */ /* 0x000fe40000000000 */
[----:B------:R-:W-:Y:S02]  /*25c0*/  SEL R14, R14, RZ, P0 ;  /* 0x000000ff0e0e7207 */ /* 0x000fe40000000000 */
[----:B------:R-:W-:Y:S01]  /*25d0*/  LOP3.LUT R13, R13, R2, RZ, 0x3c, !PT ;  /* 0x000000020d0d7212 */ /* 0x000fe200078e3cff */
[----:B------:R-:W-:Y:S06]  /*25e0*/  @P2 BRA `(.L_x_42) ;  /* 0xfffffff000382947 */ /* 0x000fec000383ffff */
[----:B------:R-:W-:Y:S01]  /*25f0*/  UIADD3 UR5, UPT, UPT, UR5, 0x18, URZ ;  /* 0x0000001805057890 */ /* 0x000fe2000fffe0ff */
[----:B------:R-:W-:-:S03]  /*2600*/  SHF.L.U32 R2, R15, 0x1f, RZ ;  /* 0x0000001f0f027819 */ /* 0x000fc600000006ff */
[----:B------:R-:W-:-:S09]  /*2610*/  ULEA UR4, UR13, UR5, 0x3 ;  /* 0x000000050d047291 */ /* 0x000fd2000f8e18ff */
[----:B------:R-:W1:Y:S02]  /*2620*/  SYNCS.PHASECHK.TRANS64.TRYWAIT P0, [UR4], R2 ;  /* 0x00000002ff0075a7 */ /* 0x000e640008001104 */
[----:B-1----:R-:W-:Y:S05]  /*2630*/  @!P0 BRA `(.L_x_43) ;  /* 0x0000006800908947 */ /* 0x002fea0003800000 */
.L_x_142:
[----:B------:R-:W-:-:S04]  /*2640*/  UIADD3 UR6, UPT, UPT, UR13, 0x1, URZ ;  /* 0x000000010d067890 */ /* 0x000fc8000fffe0ff */
[----:B------:R-:W-:-:S04]  /*2650*/  UISETP.NE.AND UP0, UPT, UR6, 0x3, UPT ;  /* 0x000000030600788c */ /* 0x000fc8000bf05270 */
[----:B------:R-:W-:Y:S02]  /*2660*/  USEL UR7, URZ, 0x1, UP0 ;  /* 0x00000001ff077887 */ /* 0x000fe40008000000 */
[----:B------:R-:W-:-:S04]  /*2670*/  USEL UR6, UR6, URZ, UP0 ;  /* 0x000000ff06067287 */ /* 0x000fc80008000000 */
[----:B------:R-:W-:Y:S01]  /*2680*/  ULEA UR4, UR6, UR5, 0x3 ;  /* 0x0000000506047291 */ /* 0x000fe2000f8e18ff */
[----:B------:R-:W-:-:S04]  /*2690*/  LOP3.LUT R15, R15, UR7, RZ, 0x3c, !PT ;  /* 0x000000070f0f7c12 */ /* 0x000fc8000f8e3cff */
[----:B-1----:R-:W-:-:S04]  /*26a0*/  SHF.L.U32 R2, R15, 0x1f, RZ ;  /* 0x0000001f0f027819 */ /* 0x002fc800000006ff */
[----:B------:R-:W1:Y:S02]  /*26b0*/  SYNCS.PHASECHK.TRANS64.TRYWAIT P0, [UR4], R2 ;  /* 0x00000002ff0075a7 */ /* 0x000e640008001104 */
[----:B-1----:R-:W-:Y:S05]  /*26c0*/  @!P0 BRA `(.L_x_44) ;  /* 0x0000006800848947 */ /* 0x002fea0003800000 */
.L_x_144:
[----:B------:R-:W-:-:S04]  /*26d0*/  UIADD3 UR6, UPT, UPT, UR6, 0x1, URZ ;  /* 0x0000000106067890 */ /* 0x000fc8000fffe0ff */
[----:B------:R-:W-:-:S04]  /*26e0*/  UISETP.NE.AND UP0, UPT, UR6, 0x3, UPT ;  /* 0x000000030600788c */ /* 0x000fc8000bf05270 */
[----:B------:R-:W-:Y:S02]  /*26f0*/  USEL UR4, URZ, 0x1, UP0 ;  /* 0x00000001ff047887 */ /* 0x000fe40008000000 */
[----:B------:R-:W-:-:S04]  /*2700*/  USEL UR6, UR6, URZ, UP0 ;  /* 0x000000ff06067287 */ /* 0x000fc80008000000 */
[----:B------:R-:W-:Y:S01]  /*2710*/  ULEA UR6, UR6, UR5, 0x3 ;  /* 0x0000000506067291 */ /* 0x000fe2000f8e18ff */
[----:B-1----:R-:W-:-:S04]  /*2720*/  LOP3.LUT R2, R15, UR4, RZ, 0x3c, !PT ;  /* 0x000000040f027c12 */ /* 0x002fc8000f8e3cff */
[----:B------:R-:W-:Y:S01]  /*2730*/  SHF.L.U32 R2, R2, 0x1f, RZ ;  /* 0x0000001f02027819 */ /* 0x000fe200000006ff */
[----:B---3--:R-:W-:-:S07]  /*2740*/  IMAD.U32 R0, RZ, RZ, UR6 ;  /* 0x00000006ff007e24 */ /* 0x008fce000f8e00ff */
.L_x_45:
[----:B-1----:R1:W2:Y:S02]  /*2750*/  SYNCS.PHASECHK.TRANS64.TRYWAIT P0, [R0+URZ], R2 ;  /* 0x00000002000075a7 */ /* 0x0022a400080011ff */
[----:B--2---:R-:W-:Y:S05]  /*2760*/  @!P0 NANOSLEEP.SYNCS 0x989680 ;  /* 0x009896800000895d */ /* 0x004fea0003900000 */
[----:B------:R-:W2:Y:S02]  /*2770*/  @!P0 SYNCS.PHASECHK.TRANS64 P0, [R0+URZ], R2 ;  /* 0x00000002000085a7 */ /* 0x000ea400080010ff */
[----:B--2---:R-:W-:Y:S05]  /*2780*/  @P0 EXIT ;  /* 0x000000000000094d */ /* 0x004fea0003800000 */
[----:B------:R-:W-:Y:S05]  /*2790*/  BRA `(.L_x_45) ;  /* 0xfffffffc00ec7947 */ /* 0x000fea000383ffff */
.L_x_22:
[----:B------:R-:W-:-:S04]  /*27a0*/  UISETP.NE.AND UP0, UPT, UR37, URZ, UPT ;  /* 0x000000ff2500728c */ /* 0x000fc8000bf05270 */
[----:B------:R-:W-:-:S09]  /*27b0*/  UISETP.NE.OR UP0, UPT, UR5, 0x1, UP0 ;  /* 0x000000010500788c */ /* 0x000fd20008705670 */
[----:B------:R-:W-:Y:S05]  /*27c0*/  BRA.U UP0, `(.L_x_46) ;  /* 0x00000005004c7547 */ /* 0x000fea000b800000 */
[----:B------:R-:W-:Y:S01]  /*27d0*/  HFMA2 R3, -RZ, RZ, 0, 0 ;  /* 0x00000000ff037431 */ /* 0x000fe200000001ff */
[----:B------:R-:W-:Y:S01]  /*27e0*/  ISETP.GE.U32.AND P2, PT, R9, 0x2, PT ;  /* 0x000000020900780c */ /* 0x000fe20003f46070 */
[----:B------:R-:W-:Y:S01]  /*27f0*/  IMAD.MOV.U32 R12, RZ, RZ, 0x1 ;  /* 0x00000001ff0c7424 */ /* 0x000fe200078e00ff */
[----:B------:R-:W-:Y:S01]  /*2800*/  CS2R R10, SRZ ;  /* 0x00000000000a7805 */ /* 0x000fe2000001ff00 */
[----:B------:R-:W-:Y:S01]  /*2810*/  IMAD.MOV.U32 R8, RZ, RZ, RZ ;  /* 0x000000ffff087224 */ /* 0x000fe200078e00ff */
[----:B------:R-:W-:Y:S01]  /*2820*/  UMOV UR4, 0x400 ;  /* 0x0000040000047882 */ /* 0x000fe20000000000 */
[----:B------:R-:W-:Y:S01]  /*2830*/  UMOV UR6, URZ ;  /* 0x000000ff00067c82 */ /* 0x000fe20008000000 */
[----:B------:R-:W-:-:S12]  /*2840*/  ULEA UR37, UR37, UR4, 0x18 ;  /* 0x0000000425257291 */ /* 0x000fd8000f8ec0ff */
.L_x_50:
[----:B------:R-:W-:Y:S02]  /*2850*/  LEA R0, R3, UR37, 0x3 ;  /* 0x0000002503007c11 */ /* 0x000fe4000f8e18ff */
[----:B------:R-:W-:-:S03]  /*2860*/  SHF.L.U32 R4, R8, 0x1f, RZ ;  /* 0x0000001f08047819 */ /* 0x000fc600000006ff */
[----:B------:R-:W-:Y:S01]  /*2870*/  VIADD R5, R0, 0xf0 ;  /* 0x000000f000057836 */ /* 0x000fe20000000000 */
[----:B------:R-:W1:Y:S02]  /*2880*/  SYNCS.PHASECHK.TRANS64.TRYWAIT P0, [R0+URZ+0xe0], R4 ;  /* 0x0000e004000075a7 */ /* 0x000e6400080011ff */
[----:B-1----:R-:W-:Y:S05]  /*2890*/  @!P0 BRA `(.L_x_47) ;  /* 0x0000006800288947 */ /* 0x002fea0003800000 */
.L_x_145:
[----:B------:R-:W-:Y:S01]  /*28a0*/  ULEA UR5, UR6, UR37, 0x3 ;  /* 0x0000002506057291 */ /* 0x000fe2000f8e18ff */
[----:B-1----:R-:W-:Y:S01]  /*28b0*/  PRMT R0, RZ, 0x654, R5 ;  /* 0x00000654ff007816 */ /* 0x002fe20000000005 */
[----:B------:R-:W-:Y:S01]  /*28c0*/  @!P2 IMAD.MOV.U32 R4, RZ, RZ, 0x10 ;  /* 0x00000010ff04a424 */ /* 0x000fe200078e00ff */
[----:B------:R-:W-:Y:S01]  /*28d0*/  SHF.L.U32 R5, R12, 0x1f, RZ ;  /* 0x0000001f0c057819 */ /* 0x000fe200000006ff */
[----:B------:R-:W-:Y:S01]  /*28e0*/  UIADD3 UR4, UPT, UPT, UR5, 0x80, URZ ;  /* 0x0000008005047890 */ /* 0x000fe2000fffe0ff */
[----:B------:R1:W-:Y:S05]  /*28f0*/  SYNCS.ARRIVE.TRANS64.RED.A1T0 RZ, [R0+URZ], RZ ;  /* 0x000000ff00ff79a7 */ /* 0x0003ea00081004ff */
[----:B------:R-:W-:Y:S01]  /*2900*/  IMAD.U32 R6, RZ, RZ, UR4 ;  /* 0x00000004ff067e24 */ /* 0x000fe2000f8e00ff */
[----:B------:R-:W2:Y:S04]  /*2910*/  SYNCS.PHASECHK.TRANS64.TRYWAIT P0, [UR5+0x90], R5 ;  /* 0x00009005ff0075a7 */ /* 0x000ea80008001105 */
[----:B------:R-:W-:Y:S01]  /*2920*/  PRMT R6, R9, 0x654, R6 ;  /* 0x0000065409067816 */ /* 0x000fe20000000006 */
[----:B-12---:R-:W-:Y:S06]  /*2930*/  @!P0 BRA `(.L_x_48) ;  /* 0x0000006800148947 */ /* 0x006fec0003800000 */
.L_x_147:
[----:B------:R-:W-:Y:S01]  /*2940*/  ULEA UR4, UR6, UR37, 0x4 ;  /* 0x0000002506047291 */ /* 0x000fe2000f8e20ff */
[----:B------:R-:W-:Y:S01]  /*2950*/  SEL R2, R6, R2, !P2 ;  /* 0x0000000206027207 */ /* 0x000fe20005000000 */
[----:B------:R-:W-:Y:S01]  /*2960*/  UIADD3 UR5, UPT, UPT, UR5, 0x80, URZ ;  /* 0x0000008005057890 */ /* 0x000fe2000fffe0ff */
[----:B-1----:R-:W-:Y:S01]  /*2970*/  LEA R0, R11, UR37, 0x3 ;  /* 0x000000250b007c11 */ /* 0x002fe2000f8e18ff */
[----:B------:R-:W-:Y:S01]  /*2980*/  UIADD3 UR4, UPT, UPT, UR4, 0x110, URZ ;  /* 0x0000011004047890 */ /* 0x000fe2000fffe0ff */
[----:B------:R1:W-:Y:S01]  /*2990*/  @!P2 SYNCS.ARRIVE.TRANS64.RED RZ, [R2+URZ], R4 ;  /* 0x0000000402ffa9a7 */ /* 0x0003e200080004ff */
[----:B------:R-:W-:Y:S01]  /*29a0*/  UIADD3 UR6, UPT, UPT, UR6, 0x1, URZ ;  /* 0x0000000106067890 */ /* 0x000fe2000fffe0ff */
[----:B------:R-:W-:-:S03]  /*29b0*/  VIADD R3, R3, 0x1 ;  /* 0x0000000103037836 */ /* 0x000fc60000000000 */
[----:B------:R-:W-:Y:S02]  /*29c0*/  UISETP.NE.AND UP0, UPT, UR6, 0x2, UPT ;  /* 0x000000020600788c */ /* 0x000fe4000bf05270 */
[----:B------:R-:W-:Y:S01]  /*29d0*/  ISETP.NE.AND P0, PT, R3, 0x2, PT ;  /* 0x000000020300780c */ /* 0x000fe20003f05270 */
[----:B------:R-:W-:Y:S06]  /*29e0*/  UGETNEXTWORKID.BROADCAST [UR4], [UR5] ;  /* 0x00000000040073ca */ /* 0x000fec0008000100 */
[----:B------:R-:W-:Y:S02]  /*29f0*/  USEL UR4, URZ, 0x1, UP0 ;  /* 0x00000001ff047887 */ /* 0x000fe40008000000 */
[----:B------:R-:W-:-:S04]  /*2a00*/  USEL UR6, UR6, URZ, UP0 ;  /* 0x000000ff06067287 */ /* 0x000fc80008000000 */
[----:B------:R-:W-:Y:S02]  /*2a10*/  LOP3.LUT R12, R12, UR4, RZ, 0x3c, !PT ;  /* 0x000000040c0c7c12 */ /* 0x000fe4000f8e3cff */
[----:B-1----:R-:W-:-:S04]  /*2a20*/  SHF.L.U32 R4, R10, 0x1f, RZ ;  /* 0x0000001f0a047819 */ /* 0x002fc800000006ff */
[----:B------:R-:W1:Y:S02]  /*2a30*/  SYNCS.PHASECHK.TRANS64.TRYWAIT P1, [R0+URZ+0x80], R4 ;  /* 0x00008004000075a7 */ /* 0x000e6400080211ff */
[----:B-1----:R-:W-:Y:S05]  /*2a40*/  @!P1 BRA `(.L_x_49) ;  /* 0x0000006400e89947 */ /* 0x002fea0003800000 */
.L_x_148:
[----:B-1----:R-:W-:Y:S01]  /*2a50*/  LEA R4, R11, UR37, 0x4 ;  /* 0x000000250b047c11 */ /* 0x002fe2000f8e20ff */
[----:B------:R-:W-:Y:S01]  /*2a60*/  VIADD R0, R0, 0x90 ;  /* 0x0000009000007836 */ /* 0x000fe20000000000 */
[----:B------:R-:W-:Y:S01]  /*2a70*/  SEL R3, R3, RZ, P0 ;  /* 0x000000ff03037207 */ /* 0x000fe20000000000 */
[----:B------:R-:W-:-:S03]  /*2a80*/  VIADD R11, R11, 0x1 ;  /* 0x000000010b0b7836 */ /* 0x000fc60000000000 */
[----:B------:R-:W1:Y:S01]  /*2a90*/  LDS.128 R4, [R4+0x110] ;  /* 0x0001100004047984 */ /* 0x000e620000000c00 */
[----:B------:R-:W-:Y:S02]  /*2aa0*/  PRMT R0, RZ, 0x654, R0 ;  /* 0x00000654ff007816 */ /* 0x000fe40000000000 */
[C---:B------:R-:W-:Y:S01]  /*2ab0*/  ISETP.NE.AND P1, PT, R11.reuse, 0x2, PT ;  /* 0x000000020b00780c */ /* 0x040fe20003f25270 */
[----:B------:R-:W-:Y:S01]  /*2ac0*/  @!PT LDS RZ, [RZ] ;  /* 0x00000000fffff984 */ /* 0x000fe20000000800 */
[----:B------:R-:W-:Y:S01]  /*2ad0*/  @!PT LDS RZ, [RZ] ;  /* 0x00000000fffff984 */ /* 0x000fe20000000800 */
[----:B------:R-:W-:Y:S01]  /*2ae0*/  @!PT LDS RZ, [RZ] ;  /* 0x00000000fffff984 */ /* 0x000fe20000000800 */
[----:B------:R-:W-:Y:S01]  /*2af0*/  @!PT LDS RZ, [RZ] ;  /* 0x00000000fffff984 */ /* 0x000fe20000000800 */
[----:B------:R2:W-:Y:S06]  /*2b00*/  MEMBAR.ALL.CTA ;  /* 0x0000000000007992 */ /* 0x0005ec0000008000 */
[----:B--2---:R-:W2:Y:S01]  /*2b10*/  FENCE.VIEW.ASYNC.S ;  /* 0x00000000000073c6 */ /* 0x004ea20000000000 */
[----:B------:R-:W-:Y:S01]  /*2b20*/  SEL R11, R11, RZ, P1 ;  /* 0x000000ff0b0b7207 */ /* 0x000fe20000800000 */
[----:B--2---:R2:W-:Y:S01]  /*2b30*/  SYNCS.ARRIVE.TRANS64.RED.A1T0 RZ, [R0+URZ], RZ ;  /* 0x000000ff00ff79a7 */ /* 0x0045e200081004ff */
[----:B-1----:R-:W-:-:S02]  /*2b40*/  LOP3.LUT P3, RZ, R6, 0x1, RZ, 0xc0, !PT ;  /* 0x0000000106ff7812 */ /* 0x002fc4000786c0ff */
[----:B------:R-:W-:-:S04]  /*2b50*/  SEL R4, RZ, 0x1, P1 ;  /* 0x00000001ff047807 */ /* 0x000fc80000800000 */
[----:B------:R-:W-:Y:S02]  /*2b60*/  LOP3.LUT R10, R10, R4, RZ, 0x3c, !PT ;  /* 0x000000040a0a7212 */ /* 0x000fe400078e3cff */
[----:B--2---:R-:W-:-:S04]  /*2b70*/  SEL R0, RZ, 0x1, P0 ;  /* 0x00000001ff007807 */ /* 0x004fc80000000000 */
[----:B------:R-:W-:Y:S01]  /*2b80*/  LOP3.LUT R8, R8, R0, RZ, 0x3c, !PT ;  /* 0x0000000008087212 */ /* 0x000fe200078e3cff */
[----:B------:R-:W-:Y:S06]  /*2b90*/  @P3 BRA `(.L_x_50) ;  /* 0xfffffffc002c3947 */ /* 0x000fec000383ffff */
[----:B------:R-:W-:Y:S01]  /*2ba0*/  ULEA UR5, UR6, UR37, 0x3 ;  /* 0x0000002506057291 */ /* 0x000fe2000f8e18ff */
[----:B------:R-:W-:-:S08]  /*2bb0*/  SHF.L.U32 R2, R12, 0x1f, RZ ;  /* 0x0000001f0c027819 */ /* 0x000fd000000006ff */
[----:B------:R-:W1:Y:S02]  /*2bc0*/  SYNCS.PHASECHK.TRANS64 P0, [UR5+0x90], R2 ;  /* 0x00009002ff0075a7 */ /* 0x000e640008001005 */
[----:B-1----:R-:W-:Y:S05]  /*2bd0*/  @P0 BRA `(.L_x_51) ;  /* 0x0000000000080947 */ /* 0x002fea0003800000 */
[----:B------:R-:W1:Y:S02]  /*2be0*/  SYNCS.PHASECHK.TRANS64.TRYWAIT P0, [UR5+0x90], R2 ;  /* 0x00009002ff0075a7 */ /* 0x000e640008001105 */
[----:B-1----:R-:W-:Y:S05]  /*2bf0*/  @!P0 BRA `(.L_x_52) ;  /* 0x0000006400908947 */ /* 0x002fea0003800000 */
.L_x_51:
[----:B------:R-:W-:-:S04]  /*2c00*/  UIADD3 UR4, UPT, UPT, UR6, 0x1, URZ ;  /* 0x0000000106047890 */ /* 0x000fc8000fffe0ff */
[----:B------:R-:W-:-:S04]  /*2c10*/  UISETP.NE.AND UP0, UPT, UR4, 0x2, UPT ;  /* 0x000000020400788c */ /* 0x000fc8000bf05270 */
[----:B------:R-:W-:Y:S02]  /*2c20*/  USEL UR7, URZ, 0x1, UP0 ;  /* 0x00000001ff077887 */ /* 0x000fe40008000000 */
[----:B------:R-:W-:-:S04]  /*2c30*/  USEL UR4, UR4, URZ, UP0 ;  /* 0x000000ff04047287 */ /* 0x000fc80008000000 */
[----:B------:R-:W-:Y:S01]  /*2c40*/  ULEA UR4, UR4, UR37, 0x3 ;  /* 0x0000002504047291 */ /* 0x000fe2000f8e18ff */
[----:B-1----:R-:W-:-:S04]  /*2c50*/  LOP3.LUT R2, R12, UR7, RZ, 0x3c, !PT ;  /* 0x000000070c027c12 */ /* 0x002fc8000f8e3cff */
[----:B------:R-:W-:-:S04]  /*2c60*/  SHF.L.U32 R0, R2, 0x1f, RZ ;  /* 0x0000001f02007819 */ /* 0x000fc800000006ff */
[----:B------:R-:W1:Y:S02]  /*2c70*/  SYNCS.PHASECHK.TRANS64 P0, [UR4+0x90], R0 ;  /* 0x00009000ff0075a7 */ /* 0x000e640008001004 */
[----:B-1----:R-:W-:Y:S05]  /*2c80*/  @P0 EXIT ;  /* 0x000000000000094d */ /* 0x002fea0003800000 */
[----:B------:R-:W-:Y:S02]  /*2c90*/  SHF.L.U32 R2, R2, 0x1f, RZ ;  /* 0x0000001f02027819 */ /* 0x000fe400000006ff */
[----:B------:R-:W-:-:S07]  /*2ca0*/  MOV R0, UR4 ;  /* 0x0000000400007c02 */ /* 0x000fce0008000f00 */
.L_x_53:
[----:B-1----:R1:W2:Y:S02]  /*2cb0*/  SYNCS.PHASECHK.TRANS64.TRYWAIT P0, [R0+URZ+0x90], R2 ;  /* 0x00009002000075a7 */ /* 0x0022a400080011ff */
[----:B--2---:R-:W-:Y:S05]  /*2cc0*/  @!P0 NANOSLEEP.SYNCS 0x989680 ;  /* 0x009896800000895d */ /* 0x004fea0003900000 */
[----:B------:R-:W2:Y:S02]  /*2cd0*/  @!P0 SYNCS.PHASECHK.TRANS64 P0, [R0+URZ+0x90], R2 ;  /* 0x00009002000085a7 */ /* 0x000ea400080010ff */
[----:B--2---:R-:W-:Y:S05]  /*2ce0*/  @P0 EXIT ;  /* 0x000000000000094d */ /* 0x004fea0003800000 */
[----:B------:R-:W-:Y:S05]  /*2cf0*/  BRA `(.L_x_53) ;  /* 0xfffffffc00ec7947 */ /* 0x000fea000383ffff */
.L_x_46:
[----:B------:R-:W-:Y:S05]  /*2d00*/  BRA.U UP3, `(.L_x_54) ;  /* 0x0000000d03bc7547 */ /* 0x000fea000b800000 */
[----:B------:R-:W-:Y:S01]  /*2d10*/  UMOV UR4, 0x40 ;  /* 0x0000004000047882 */ /* 0x000fe20000000000 */
[----:B------:R-:W-:Y:S01]  /*2d20*/  NOP ;  /* 0x0000000000007918 */ /* 0x000fe20000000000 */
[----:B------:R-:W-:Y:S01]  /*2d30*/  ULEA UR4, UR37, UR4, 0x18 ;  /* 0x0000000425047291 */ /* 0x000fe2000f8ec0ff */
[----:B------:R-:W-:Y:S02]  /*2d40*/  UMOV UR5, 0x400 ;  /* 0x0000040000057882 */ /* 0x000fe40000000000 */
[----:B------:R-:W-:-:S06]  /*2d50*/  ULEA UR37, UR37, UR5, 0x18 ;  /* 0x0000000525257291 */ /* 0x000fcc000f8ec0ff */
[----:B------:R-:W1:Y:S02]  /*2d60*/  LDS.U8 R2, [UR4+0x1c] ;  /* 0x00001c04ff027984 */ /* 0x000e640008000000 */
[----:B-1----:R-:W-:-:S13]  /*2d70*/  ISETP.NE.AND P0, PT, R2, RZ, PT ;  /* 0x000000ff0200720c */ /* 0x002fda0003f05270 */
[----:B------:R-:W-:Y:S05]  /*2d80*/  @P0 BRA `(.L_x_55) ;  /* 0x0000000000580947 */ /* 0x000fea0003800000 */
[----:B------:R-:W-:-:S13]  /*2d90*/  ELECT P0, URZ, PT ;  /* 0x0000000000ff782f */ /* 0x000fda0003800000 */
[----:B------:R-:W-:Y:S05]  /*2da0*/  @!P0 BRA `(.L_x_56) ;  /* 0x0000000000608947 */ /* 0x000fea0003800000 */
[----:B------:R-:W-:Y:S01]  /*2db0*/  UMOV UR5, 0x10 ;  /* 0x0000001000057882 */ /* 0x000fe20000000000 */
[----:B------:R-:W-:Y:S01]  /*2dc0*/  HFMA2 R2, -RZ, RZ, 0, 5.9604644775390625e-08 ;  /* 0x00000001ff027431 */ /* 0x000fe200000001ff */
[----:B------:R-:W-:-:S03]  /*2dd0*/  MOV R3, 0xffff ;  /* 0x0000ffff00037802 */ /* 0x000fc60000000f00 */
[----:B------:R-:W-:Y:S04]  /*2de0*/  DEPBAR.LE SB1, 0x36 ;  /* 0x00009d800000791a */ /* 0x000fe80000000000 */
[----:B------:R-:W1:Y:S02]  /*2df0*/  UTCATOMSWS.FIND_AND_SET.ALIGN UP0, UR5, UR5 ;  /* 0x00000005000575e3 */ /* 0x000e640008000800 */
[----:B-1----:R-:W-:Y:S01]  /*2e00*/  MOV R4, UR5 ;  /* 0x0000000500047c02 */ /* 0x002fe20008000f00 */
[----:B------:R-:W-:Y:S06]  /*2e10*/  BRA.U UP0, `(.L_x_57) ;  /* 0x0000000100187547 */ /* 0x000fec000b800000 */
.L_x_58:
[----:B------:R-:W-:Y:S05]  /*2e20*/  NANOSLEEP 0x64 ;  /* 0x000000640000795d */ /* 0x000fea0003800000 */
[----:B------:R-:W-:-:S05]  /*2e30*/  UMOV UR5, 0x10 ;  /* 0x0000001000057882 */ /* 0x000fca0000000000 */
[----:B------:R-:W-:Y:S04]  /*2e40*/  DEPBAR.LE SB1, 0x36 ;  /* 0x00009d800000791a */ /* 0x000fe80000000000 */
[----:B------:R-:W1:Y:S02]  /*2e50*/  UTCATOMSWS.FIND_AND_SET.ALIGN UP0, UR5, UR5 ;  /* 0x00000005000575e3 */ /* 0x000e640008000800 */
[----:B-1----:R-:W-:Y:S01]  /*2e60*/  MOV R4, UR5 ;  /* 0x0000000500047c02 */ /* 0x002fe20008000f00 */
[----:B------:R-:W-:Y:S05]  /*2e70*/  BRA.U !UP0, `(.L_x_58) ;  /* 0xfffffffd08e87547 */ /* 0x000fea000b83ffff */
.L_x_57:
[-C--:B------:R-:W-:Y:S02]  /*2e80*/  SHF.L.U32 R3, R3, R4.reuse, RZ ;  /* 0x0000000403037219 */ /* 0x080fe400000006ff */
[----:B------:R-:W-:Y:S01]  /*2e90*/  SHF.L.U32 R2, R2, R4, RZ ;  /* 0x0000000402027219 */ /* 0x000fe200000006ff */
[----:B------:R-:W-:Y:S02]  /*2ea0*/  IMAD.SHL.U32 R4, R4, 0x20, RZ ;  /* 0x0000002004047824 */ /* 0x000fe400078e00ff */
[----:B------:R1:W-:Y:S04]  /*2eb0*/  ATOMS.OR RZ, [UR4+0x14], R3 ;  /* 0x00001403ffff798c */ /* 0x0003e8000b000004 */
[----:B------:R1:W-:Y:S04]  /*2ec0*/  ATOMS.OR RZ, [UR4+0x18], R2 ;  /* 0x00001802ffff798c */ /* 0x0003e8000b000004 */
[----:B------:R1:W-:Y:S01]  /*2ed0*/  STS [UR37+0x130], R4 ;  /* 0x00013004ff007988 */ /* 0x0003e20008000825 */
[----:B------:R-:W-:Y:S05]  /*2ee0*/  BRA `(.L_x_56) ;  /* 0x0000000000107947 */ /* 0x000fea0003800000 */
.L_x_55:
[----:B------:R-:W-:-:S05]  /*2ef0*/  MOV R2, 0xffffffff ;  /* 0xffffffff00027802 */ /* 0x000fca0000000f00 */
[----:B------:R1:W-:Y:S02]  /*2f00*/  STS [UR37+0x130], R2 ;  /* 0x00013002ff007988 */ /* 0x0003e40008000825 */
[----:B-1----:R-:W-:Y:S02]  /*2f10*/  MOV R2, 0x2f30 ;  /* 0x00002f3000027802 */ /* 0x002fe40000000f00 */
[----:B-----5:R-:W-:Y:S05]  /*2f20*/  CALL.REL.NOINC `($__internal_1_$__cuda_sm10x_tcgen05_guardrail_trap_phase_invalid_during_alloc) ;  /* 0x0000006800dc7944 */ /* 0x020fea0003c00000 */
.L_x_56:
[----:B------:R-:W-:Y:S05]  /*2f30*/  WARPSYNC.ALL ;  /* 0x0000000000007948 */ /* 0x000fea0003800000 */
[----:B------:R-:W2:Y:S01]  /*2f40*/  S2UR UR5, SR_CgaCtaId ;  /* 0x00000000000579c3 */ /* 0x000ea20000008800 */
[----:B------:R-:W-:Y:S01]  /*2f50*/  UMOV UR4, 0x400 ;  /* 0x0000040000047882 */ /* 0x000fe20000000000 */
[----:B------:R-:W-:-:S06]  /*2f60*/  NOP ;  /* 0x0000000000007918 */ /* 0x000fcc0000000000 */
[----:B------:R-:W-:Y:S06]  /*2f70*/  BAR.ARV 0x6, 0xa0 ;  /* 0x0182800000007b1d */ /* 0x000fec0000002000 */
[----:B------:R-:W3:Y:S01]  /*2f80*/  LDCU UR7, c[0x0][0x38c] ;  /* 0x00007180ff0777ac */ /* 0x000ee20008000800 */
[----:B------:R-:W-:Y:S01]  /*2f90*/  LOP3.LUT R0, R0, 0xffff, RZ, 0xc0, !PT ;  /* 0x0000ffff00007812 */ /* 0x000fe200078ec0ff */
[----:B------:R-:W-:Y:S01]  /*2fa0*/  IMAD.MOV.U32 R11, RZ, RZ, 0x1 ;  /* 0x00000001ff0b7424 */ /* 0x000fe200078e00ff */
[----:B------:R-:W-:Y:S01]  /*2fb0*/  CS2R R8, SRZ ;  /* 0x0000000000087805 */ /* 0x000fe2000001ff00 */
[----:B------:R-:W4:Y:S01]  /*2fc0*/  LDCU UR6, c[0x0][0x38c] ;  /* 0x00007180ff0677ac */ /* 0x000f220008000800 */
[----:B------:R-:W-:Y:S01]  /*2fd0*/  R2UR UR9, R0 ;  /* 0x00000000000972ca */ /* 0x000fe200000e0000 */
[----:B------:R-:W-:Y:S01]  /*2fe0*/  IMAD.MOV.U32 R10, RZ, RZ, RZ ;  /* 0x000000ffff0a7224 */ /* 0x000fe200078e00ff */
[----:B------:R-:W-:Y:S01]  /*2ff0*/  UMOV UR16, URZ ;  /* 0x000000ff00107c82 */ /* 0x000fe20008000000 */
[----:B------:R-:W-:Y:S01]  /*3000*/  UMOV UR15, URZ ;  /* 0x000000ff000f7c82 */ /* 0x000fe20008000000 */
[----:B--2---:R-:W-:Y:S01]  /*3010*/  ULEA UR5, UR5, UR4, 0x18 ;  /* 0x0000000405057291 */ /* 0x004fe2000f8ec0ff */
[----:B------:R-:W-:Y:S01]  /*3020*/  UMOV UR24, 0x0 ;  /* 0x0000000000187882 */ /* 0x000fe20000000000 */
[----:B------:R-:W-:-:S02]  /*3030*/  UMOV UR25, 0x8208010 ;  /* 0x0820801000197882 */ /* 0x000fc40000000000 */
[----:B------:R-:W-:Y:S02]  /*3040*/  UIADD3 UR11, UPT, UPT, UR5, 0x8400, URZ ;  /* 0x00008400050b7890 */ /* 0x000fe4000fffe0ff */
[----:B------:R-:W-:Y:S02]  /*3050*/  UIADD3 UR12, UPT, UPT, UR5, 0x14400, URZ ;  /* 0x00014400050c7890 */ /* 0x000fe4000fffe0ff */
[----:B---3--:R-:W-:Y:S01]  /*3060*/  UIADD3 UR7, UPT, UPT, UR7, 0x3f, URZ ;  /* 0x0000003f07077890 */ /* 0x008fe2000fffe0ff */
[----:B-1----:R-:W1:Y:S01]  /*3070*/  LDS R2, [UR5+0x130] ;  /* 0x00013005ff027984 */ /* 0x002e620008000800 */
[----:B------:R-:W-:Y:S02]  /*3080*/  USHF.R.U32.HI UR11, URZ, 0x4, UR11 ;  /* 0x00000004ff0b7899 */ /* 0x000fe4000801160b */
[----:B------:R-:W-:Y:S02]  /*3090*/  USHF.R.S32.HI UR4, URZ, 0x1f, UR7 ;  /* 0x0000001fff047899 */ /* 0x000fe40008011407 */
[----:B------:R-:W-:-:S02]  /*30a0*/  USHF.R.U32.HI UR12, URZ, 0x4, UR12 ;  /* 0x00000004ff0c7899 */ /* 0x000fc4000801160c */
[----:B------:R-:W-:Y:S02]  /*30b0*/  ULEA.HI UR4, UR4, UR7, URZ, 0x6 ;  /* 0x0000000704047291 */ /* 0x000fe4000f8f30ff */
[----:B------:R-:W-:Y:S02]  /*30c0*/  ULOP3.LUT UR11, UR11, 0x3fff, URZ, 0xc0, !UPT ;  /* 0x00003fff0b0b7892 */ /* 0x000fe4000f8ec0ff */
[----:B------:R-:W-:Y:S02]  /*30d0*/  USHF.R.S32.HI UR4, URZ, 0x6, UR4 ;  /* 0x00000006ff047899 */ /* 0x000fe40008011404 */
[----:B------:R-:W-:Y:S02]  /*30e0*/  ULOP3.LUT UR12, UR12, 0x3fff, URZ, 0xc0, !UPT ;  /* 0x00003fff0c0c7892 */ /* 0x000fe4000f8ec0ff */
[----:B------:R-:W-:Y:S01]  /*30f0*/  UISETP.LT.AND UP0, UPT, UR4, 0x1, UPT ;  /* 0x000000010400788c */ /* 0x000fe2000bf01270 */
[----:B------:R-:W-:Y:S01]  /*3100*/  UMOV UR22, 0x0 ;  /* 0x0000000000167882 */ /* 0x000fe20000000000 */
[----:B------:R-:W-:-:S02]  /*3110*/  UMOV UR23, 0x8208010 ;  /* 0x0820801000177882 */ /* 0x000fc40000000000 */
[----:B------:R-:W-:Y:S02]  /*3120*/  USEL UR10, UR4, 0x1, !UP0 ;  /* 0x00000001040a7887 */ /* 0x000fe4000c000000 */
[----:B------:R-:W-:Y:S02]  /*3130*/  ULOP3.LUT UR11, UR11, 0x2000000, URZ, 0xfc, !UPT ;  /* 0x020000000b0b7892 */ /* 0x000fe4000f8efcff */
[----:B------:R-:W-:Y:S02]  /*3140*/  ULOP3.LUT UR12, UR12, 0x10000, URZ, 0xfc, !UPT ;  /* 0x000100000c0c7892 */ /* 0x000fe4000f8efcff */
[----:B------:R-:W-:Y:S02]  /*3150*/  UIADD3 UR10, UPT, UPT, -UR10, URZ, URZ ;  /* 0x000000ff0a0a7290 */ /* 0x000fe4000fffe1ff */
[----:B----4-:R-:W-:Y:S01]  /*3160*/  UISETP.GE.AND UP3, UPT, UR6, 0x1, UPT ;  /* 0x000000010600788c */ /* 0x010fe2000bf66270 */
[----:B------:R-:W-:Y:S01]  /*3170*/  UMOV UR20, 0x0 ;  /* 0x0000000000147882 */ /* 0x000fe20000000000 */
[----:B------:R-:W-:Y:S01]  /*3180*/  UMOV UR21, 0x8208010 ;  /* 0x0820801000157882 */ /* 0x000fe20000000000 */
[----:B------:R-:W-:Y:S01]  /*3190*/  UMOV UR18, 0x0 ;  /* 0x0000000000127882 */ /* 0x000fe20000000000 */
[----:B------:R-:W-:Y:S01]  /*31a0*/  UMOV UR19, 0x8208010 ;  /* 0x0820801000137882 */ /* 0x000fe20000000000 */
[----:B-1----:R-:W-:-:S15]  /*31b0*/  R2UR UR17, R2 ;  /* 0x00000000021172ca */ /* 0x002fde00000e0000 */
.L_x_65:
[----:B------:R-:W-:Y:S02]  /*31c0*/  LEA R0, R10, UR5, 0x3 ;  /* 0x000000050a007c11 */ /* 0x000fe4000f8e18ff */
[----:B------:R-:W-:Y:S02]  /*31d0*/  SHF.L.U32 R2, R9, 0x1f, RZ ;  /* 0x0000001f09027819 */ /* 0x000fe400000006ff */
[----:B------:R-:W-:Y:S01]  /*31e0*/  PLOP3.LUT P0, PT, PT, PT, UP3, 0x80, 0x8 ;  /* 0x000000000008781c */ /* 0x000fe20003f0f038 */
[----:B------:R-:W-:Y:S01]  /*31f0*/  VIADD R3, R0, 0x90 ;  /* 0x0000009000037836 */ /* 0x000fe20000000000 */
[----:B-1----:R-:W1:Y:S02]  /*3200*/  SYNCS.PHASECHK.TRANS64.TRYWAIT P1, [R0+URZ+0x80], R2 ;  /* 0x00008002000075a7 */ /* 0x002e6400080211ff */
[----:B-1-3--:R-:W-:Y:S09]  /*3210*/  @!P1 BRA `(.L_x_59) ;  /* 0x0000006000209947 */ /* 0x00aff20003800000 */
.L_x_150:
[----:B------:R-:W-:Y:S01]  /*3220*/  LEA R4, R10, UR5, 0x4 ;  /* 0x000000050a047c11 */ /* 0x000fe2000f8e20ff */
[----:B------:R-:W-:Y:S01]  /*3230*/  @UP3 ULEA UR6, UR15, UR5, 0x3 ;  /* 0x000000050f063291 */ /* 0x000fe2000f8e18ff */
[----:B------:R-:W-:Y:S01]  /*3240*/  PLOP3.LUT P2, PT, PT, PT, PT, 0x80, 0x8 ;  /* 0x000000000008781c */ /* 0x000fe20003f4f070 */
[----:B------:R-:W-:Y:S01]  /*3250*/  ULEA UR7, UR16, UR5, 0x3 ;  /* 0x0000000510077291 */ /* 0x000fe2000f8e18ff */
[----:B------:R-:W-:Y:S01]  /*3260*/  PRMT R3, RZ, 0x654, R3 ;  /* 0x00000654ff037816 */ /* 0x000fe20000000003 */
[----:B------:R-:W-:Y:S01]  /*3270*/  ULEA UR8, UR16, UR17, 0x7 ;  /* 0x0000001110087291 */ /* 0x000fe2000f8e38ff */
[----:B------:R-:W2:Y:S01]  /*3280*/  LDS.128 R4, [R4+0x110] ;  /* 0x0001100004047984 */ /* 0x000ea20000000c00 */
[----:B-1----:R-:W-:Y:S02]  /*3290*/  @P0 SHF.L.U32 R2, R8, 0x1f, RZ ;  /* 0x0000001f08020819 */ /* 0x002fe400000006ff */
[----:B------:R-:W-:Y:S01]  /*32a0*/  SHF.L.U32 R0, R11, 0x1f, RZ ;  /* 0x0000001f0b007819 */ /* 0x000fe200000006ff */
[----:B------:R-:W-:Y:S01]  /*32b0*/  @!PT LDS RZ, [RZ] ;  /* 0x00000000fffff984 */ /* 0x000fe20000000800 */
[----:B------:R-:W-:Y:S01]  /*32c0*/  @!PT LDS RZ, [RZ] ;  /* 0x00000000fffff984 */ /* 0x000fe20000000800 */
[----:B------:R-:W-:Y:S01]  /*32d0*/  @!PT LDS RZ, [RZ] ;  /* 0x00000000fffff984 */ /* 0x000fe20000000800 */
[----:B------:R-:W-:Y:S01]  /*32e0*/  @!PT LDS RZ, [RZ] ;  /* 0x00000000fffff984 */ /* 0x000fe20000000800 */
[----:B------:R1:W-:Y:S06]  /*32f0*/  MEMBAR.ALL.CTA ;  /* 0x0000000000007992 */ /* 0x0003ec0000008000 */
[----:B-1----:R-:W1:Y:S02]  /*3300*/  FENCE.VIEW.ASYNC.S ;  /* 0x00000000000073c6 */ /* 0x002e640000000000 */
[----:B-1----:R1:W-:Y:S01]  /*3310*/  SYNCS.ARRIVE.TRANS64.RED.A1T0 RZ, [R3+URZ], RZ ;  /* 0x000000ff03ff79a7 */ /* 0x0023e200081004ff */
[----:B------:R1:W3:Y:S01]  /*3320*/  @P0 SYNCS.PHASECHK.TRANS64.TRYWAIT P2, [UR6], R2 ;  /* 0x00000002ff0005a7 */ /* 0x0002e20008041106 */
[----:B--2---:R-:W-:Y:S01]  /*3330*/  LOP3.LUT P1, RZ, R6, 0x1, RZ, 0xc0, !PT ;  /* 0x0000000106ff7812 */ /* 0x004fe2000782c0ff */
[----:B------:R-:W2:Y:S02]  /*3340*/  SYNCS.PHASECHK.TRANS64.TRYWAIT P0, [UR7+0xc0], R0 ;  /* 0x0000c000ff0075a7 */ /* 0x000ea40008001107 */
[----:B-123--:R-:W-:Y:S10]  /*3350*/  @!P0 BRA `(.L_x_60) ;  /* 0x0000005c00e48947 */ /* 0x00eff40003800000 */
.L_x_152:
[----:B------:R-:W-:Y:S01]  /*3360*/  IADD3 R10, PT, PT, R10, 0x1, RZ ;  /* 0x000000010a0a7810 */ /* 0x000fe20007ffe0ff */
[----:B------:R-:W-:Y:S06]  /*3370*/  BRA.U !UP3, `(.L_x_61) ;  /* 0x000000010bc07547 */ /* 0x000fec000b800000 */
[----:B------:R-:W-:Y:S01]  /*3380*/  UPLOP3.LUT UP4, UPT, UPT, UPT, UPT, 0x40, 0x4 ;  /* 0x000000000004789c */ /* 0x000fe20003f8e870 */
[----:B------:R-:W-:Y:S01]  /*3390*/  UMOV UR14, UR10 ;  /* 0x0000000a000e7c82 */ /* 0x000fe20008000000 */
[----:B------:R-:W-:Y:S01]  /*33a0*/  UMOV UR13, UR4 ;  /* 0x00000004000d7c82 */ /* 0x000fe20008000000 */
[----:B------:R-:W-:-:S08]  /*33b0*/  UMOV UR42, UR15 ;  /* 0x0000000f002a7c82 */ /* 0x000fd00008000000 */
.L_x_64:
[----:B------:R-:W-:Y:S02]  /*33c0*/  UIADD3 UR14, UPT, UPT, UR14, 0x1, URZ ;  /* 0x000000010e0e7890 */ /* 0x000fe4000fffe0ff */
[----:B--2---:R-:W-:Y:S02]  /*33d0*/  ULEA UR6, UR42, UR5, 0x3 ;  /* 0x000000052a067291 */ /* 0x004fe4000f8e18ff */
[----:B------:R-:W-:Y:S01]  /*33e0*/  UISETP.NE.AND UP0, UPT, UR14, URZ, UPT ;  /* 0x000000ff0e00728c */ /* 0x000fe2000bf05270 */
[----:B---3--:R-:W-:Y:S10]  /*33f0*/  @P2 BRA `(.L_x_62) ;  /* 0x00000000000c2947 */ /* 0x008ff40003800000 */
[----:B-1----:R-:W-:Y:S04]  /*3400*/  SHF.L.U32 R2, R8, 0x1f, RZ ;  /* 0x0000001f08027819 */ /* 0x002fe800000006ff */
[----:B------:R-:W1:Y:S02]  /*3410*/  SYNCS.PHASECHK.TRANS64.TRYWAIT P0, [UR6], R2 ;  /* 0x00000002ff0075a7 */ /* 0x000e640008001106 */
[----:B-1----:R-:W-:Y:S05]  /*3420*/  @!P0 BRA `(.L_x_63) ;  /* 0x0000005c00c88947 */ /* 0x002fea0003800000 */
.L_x_62:
[----:B------:R-:W-:Y:S01]  /*3430*/  UISETP.NE.AND UP1, UPT, UR13, 0x1, UPT ;  /* 0x000000010d00788c */ /* 0x000fe2000bf25270 */
[----:B------:R-:W-:Y:S01]  /*3440*/  PLOP3.LUT P2, PT, PT, PT, PT, 0x80, 0x8 ;  /* 0x000000000008781c */ /* 0x000fe20003f4f070 */
[----:B------:R-:W-:Y:S02]  /*3450*/  UIADD3 UR15, UPT, UPT, UR42, 0x1, URZ ;  /* 0x000000012a0f7890 */ /* 0x000fe4000fffe0ff */
[----:B------:R-:W-:Y:S02]  /*3460*/  ULEA UR28, UR42, UR12, 0xa ;  /* 0x0000000c2a1c7291 */ /* 0x000fe4000f8e50ff */
[----:B------:R-:W-:Y:S01]  /*3470*/  UISETP.NE.AND UP2, UPT, UR15, 0x3, UPT ;  /* 0x000000030f00788c */ /* 0x000fe2000bf45270 */
[----:B------:R-:W-:Y:S01]  /*3480*/  PLOP3.LUT P0, PT, PT, PT, UP1, 0x80, 0x8 ;  /* 0x000000000008781c */ /* 0x000fe20003f0f018 */
[----:B------:R-:W-:Y:S02]  /*3490*/  UIADD3 UR40, UPT, UPT, UR28, 0x2, URZ ;  /* 0x000000021c287890 */ /* 0x000fe4000fffe0ff */
[----:B------:R-:W-:Y:S02]  /*34a0*/  USEL UR27, URZ, 0x1, UP2 ;  /* 0x00000001ff1b7887 */ /* 0x000fe40009000000 */
[----:B------:R-:W-:Y:S02]  /*34b0*/  USEL UR15, UR15, URZ, UP2 ;  /* 0x000000ff0f0f7287 */ /* 0x000fe40009000000 */
[----:B------:R-:W-:Y:S02]  /*34c0*/  UIADD3 UR36, UPT, UPT, UR28, 0x4, URZ ;  /* 0x000000041c247890 */ /* 0x000fe4000fffe0ff */
[----:B------:R-:W-:Y:S01]  /*34d0*/  @UP1 ULEA UR26, UR15, UR5, 0x3 ;  /* 0x000000050f1a1291 */ /* 0x000fe2000f8e18ff */
[----:B------:R-:W-:Y:S01]  /*34e0*/  LOP3.LUT R8, R8, UR27, RZ, 0x3c, !PT ;  /* 0x0000001b08087c12 */ /* 0x000fe2000f8e3cff */
[----:B------:R-:W-:Y:S02]  /*34f0*/  UIADD3 UR32, UPT, UPT, UR28, 0x6, URZ ;  /* 0x000000061c207890 */ /* 0x000fe4000fffe0ff */
[----:B------:R-:W-:Y:S01]  /*3500*/  UIADD3 UR6, UPT, UPT, UR6, 0x18, URZ ;  /* 0x0000001806067890 */ /* 0x000fe2000fffe0ff */
[----:B-1----:R-:W-:Y:S01]  /*3510*/  @P0 SHF.L.U32 R0, R8, 0x1f, RZ ;  /* 0x0000001f08000819 */ /* 0x002fe200000006ff */
[----:B------:R-:W-:Y:S01]  /*3520*/  UIADD3 UR13, UPT, UPT, UR13, -0x1, URZ ;  /* 0xffffffff0d0d7890 */ /* 0x000fe2000fffe0ff */
[----:B------:R-:W-:Y:S02]  /*3530*/  UMOV UR29, 0x40004040 ;  /* 0x40004040001d7882 */ /* 0x000fe40000000000 */
[----:B------:R2:W3:Y:S01]  /*3540*/  @P0 SYNCS.PHASECHK.TRANS64.TRYWAIT P2, [UR26], R0 ;  /* 0x00000000ff0005a7 */ /* 0x0004e2000804111a */
[----:B------:R-:W-:Y:S01]  /*3550*/  ULEA UR26, UR42, UR11, 0xa ;  /* 0x0000000b2a1a7291 */ /* 0x000fe2000f8e50ff */
[----:B------:R-:W-:Y:S01]  /*3560*/  UMOV UR27, 0x40004040 ;  /* 0x40004040001b7882 */ /* 0x000fe20000000000 */
[----:B------:R-:W-:Y:S02]  /*3570*/  UMOV UR41, 0x40004040 ;  /* 0x4000404000297882 */ /* 0x000fe40000000000 */
[----:B------:R-:W-:Y:S02]  /*3580*/  UIADD3 UR38, UPT, UPT, UR26, 0x80, URZ ;  /* 0x000000801a267890 */ /* 0x000fe4000fffe0ff */
[----:B------:R-:W-:Y:S02]  /*3590*/  UIADD3 UR34, UPT, UPT, UR26, 0x100, URZ ;  /* 0x000001001a227890 */ /* 0x000fe4000fffe0ff */
[----:B------:R-:W-:Y:S01]  /*35a0*/  UIADD3 UR30, UPT, UPT, UR26, 0x180, URZ ;  /* 0x000001801a1e7890 */ /* 0x000fe2000fffe0ff */
[----:B------:R2:W-:Y:S01]  /*35b0*/  UTCHMMA gdesc[UR26], gdesc[UR28], tmem[UR8], tmem[UR24], idesc[UR25], UP4 ;  /* 0x00ff181c1a0075ea */ /* 0x0005e2000a000008 */
[----:B------:R-:W-:Y:S01]  /*35c0*/  UPLOP3.LUT UP4, UPT, UPT, UPT, UPT, 0x80, 0x8 ;  /* 0x000000000008789c */ /* 0x000fe20003f8f070 */
[----:B------:R-:W-:Y:S01]  /*35d0*/  UMOV UR39, 0x40004040 ;  /* 0x4000404000277882 */ /* 0x000fe20000000000 */
[----:B------:R-:W-:Y:S01]  /*35e0*/  UMOV UR37, 0x40004040 ;  /* 0x4000404000257882 */ /* 0x000fe20000000000 */
[----:B------:R2:W-:Y:S01]  /*35f0*/  UTCHMMA gdesc[UR38], gdesc[UR40], tmem[UR8], tmem[UR22], idesc[UR23], UPT ;  /* 0x00ff1628260075ea */ /* 0x0005e2000b800008 */
[----:B------:R-:W-:Y:S01]  /*3600*/  UMOV UR35, 0x40004040 ;  /* 0x4000404000237882 */ /* 0x000fe20000000000 */
[----:B------:R-:W-:Y:S01]  /*3610*/  UMOV UR33, 0x40004040 ;  /* 0x4000404000217882 */ /* 0x000fe20000000000 */
[----:B------:R-:W-:Y:S01]  /*3620*/  UMOV UR31, 0x40004040 ;  /* 0x40004040001f7882 */ /* 0x000fe20000000000 */
[----:B------:R2:W-:Y:S01]  /*3630*/  UTCHMMA gdesc[UR34], gdesc[UR36], tmem[UR8], tmem[UR20], idesc[UR21], UPT ;  /* 0x00ff1424220075ea */ /* 0x0005e2000b800008 */
[----:B------:R2:W-:Y:S01]  /*3640*/  UTCHMMA gdesc[UR30], gdesc[UR32], tmem[UR8], tmem[UR18], idesc[UR19], UPT ;  /* 0x00ff12201e0075ea */ /* 0x0005e2000b800008 */
[----:B------:R2:W-:Y:S01]  /*3650*/  UTCBAR.MULTICAST [UR6], URZ, UR9 ;  /* 0x000000ff060073e9 */ /* 0x0005e20008000809 */
[----:B------:R-:W-:Y:S01]  /*3660*/  UMOV UR42, UR15 ;  /* 0x0000000f002a7c82 */ /* 0x000fe20008000000 */
[----:B------:R-:W-:Y:S05]  /*3670*/  BRA.U UP0, `(.L_x_64) ;  /* 0xfffffffd00507547 */ /* 0x000fea000b83ffff */
.L_x_61:
[----:B------:R-:W-:Y:S01]  /*3680*/  UIADD3 UR16, UPT, UPT, UR16, 0x1, URZ ;  /* 0x0000000110107890 */ /* 0x000fe2000fffe0ff */
[C---:B------:R-:W-:Y:S01]  /*3690*/  ISETP.NE.AND P0, PT, R10.reuse, 0x2, PT ;  /* 0x000000020a00780c */ /* 0x040fe20003f05270 */
[----:B------:R-:W-:Y:S02]  /*36a0*/  UIADD3 UR7, UPT, UPT, UR7, 0xa0, URZ ;  /* 0x000000a007077890 */ /* 0x000fe4000fffe0ff */
[----:B------:R-:W-:Y:S01]  /*36b0*/  UISETP.NE.AND UP0, UPT, UR16, 0x4, UPT ;  /* 0x000000041000788c */ /* 0x000fe2000bf05270 */
[----:B-12---:R-:W-:Y:S02]  /*36c0*/  SEL R0, RZ, 0x1, P0 ;  /* 0x00000001ff007807 */ /* 0x006fe40000000000 */
[----:B------:R-:W-:Y:S01]  /*36d0*/  SEL R10, R10, RZ, P0 ;  /* 0x000000ff0a0a7207 */ /* 0x000fe20000000000 */
[----:B------:R-:W-:Y:S01]  /*36e0*/  USEL UR6, URZ, 0x1, UP0 ;  /* 0x00000001ff067887 */ /* 0x000fe20008000000 */
[----:B------:R-:W-:Y:S01]  /*36f0*/  LOP3.LUT R9, R9, R0, RZ, 0x3c, !PT ;  /* 0x0000000009097212 */ /* 0x000fe200078e3cff */
[----:B------:R-:W-:Y:S01]  /*3700*/  USEL UR16, UR16, URZ, UP0 ;  /* 0x000000ff10107287 */ /* 0x000fe20008000000 */
[----:B------:R1:W-:Y:S03]  /*3710*/  UTCBAR [UR7], URZ ;  /* 0x000000ff070073e9 */ /* 0x0003e600080000ff */
[----:B------:R-:W-:Y:S01]  /*3720*/  LOP3.LUT R11, R11, UR6, RZ, 0x3c, !PT ;  /* 0x000000060b0b7c12 */ /* 0x000fe2000f8e3cff */
[----:B------:R-:W-:Y:S07]  /*3730*/  @P1 BRA `(.L_x_65) ;  /* 0xfffffff800a01947 */ /* 0x000fee000383ffff */
[----:B------:R-:W2:Y:S01]  /*3740*/  S2UR UR4, SR_CgaCtaId ;  /* 0x00000000000479c3 */ /* 0x000ea20000008800 */
[----:B------:R-:W-:Y:S01]  /*3750*/  ELECT P0, URZ, PT ;  /* 0x0000000000ff782f */ /* 0x000fe20003800000 */
[----:B------:R-:W-:Y:S01]  /*3760*/  IMAD.MOV.U32 R0, RZ, RZ, 0x1 ;  /* 0x00000001ff007424 */ /* 0x000fe200078e00ff */
[----:B------:R-:W-:Y:S01]  /*3770*/  UIADD3 UR5, UPT, UPT, UR5, 0xc0, URZ ;  /* 0x000000c005057890 */ /* 0x000fe2000fffe0ff */
[----:B------:R-:W-:Y:S01]  /*3780*/  SHF.L.U32 R2, R11, 0x1f, RZ ;  /* 0x0000001f0b027819 */ /* 0x000fe200000006ff */
[----:B------:R-:W-:-:S03]  /*3790*/  UMOV UR6, 0x40 ;  /* 0x0000004000067882 */ /* 0x000fc60000000000 */
[----:B------:R-:W-:Y:S01]  /*37a0*/  UVIRTCOUNT.DEALLOC.SMPOOL 0x80 ;  /* 0x000000800000784c */ /* 0x000fe20000000000 */
[----:B--2---:R-:W-:Y:S02]  /*37b0*/  ULEA UR4, UR4, UR6, 0x18 ;  /* 0x0000000604047291 */ /* 0x004fe4000f8ec0ff */
[----:B------:R-:W-:-:S07]  /*37c0*/  ULEA UR6, UR16, UR5, 0x3 ;  /* 0x0000000510067291 */ /* 0x000fce000f8e18ff */
[----:B------:R2:W-:Y:S02]  /*37d0*/  @P0 STS.U8 [UR4+0x1c], R0 ;  /* 0x00001c00ff000988 */ /* 0x0005e40008000004 */
[----:B------:R-:W4:Y:S02]  /*37e0*/  SYNCS.PHASECHK.TRANS64.TRYWAIT P0, [UR6], R2 ;  /* 0x00000002ff0075a7 */ /* 0x000f240008001106 */
[----:B--2-4-:R-:W-:Y:S05]  /*37f0*/  @!P0 BRA `(.L_x_66) ;  /* 0x0000005800ec8947 */ /* 0x014fea0003800000 */
.L_x_155:
[----:B-1----:R-:W-:-:S04]  /*3800*/  UIADD3 UR7, UPT, UPT, UR16, 0x1, URZ ;  /* 0x0000000110077890 */ /* 0x002fc8000fffe0ff */
[----:B------:R-:W-:-:S04]  /*3810*/  UISETP.NE.AND UP0, UPT, UR7, 0x4, UPT ;  /* 0x000000040700788c */ /* 0x000fc8000bf05270 */
[----:B------:R-:W-:Y:S02]  /*3820*/  USEL UR8, URZ, 0x1, UP0 ;  /* 0x00000001ff087887 */ /* 0x000fe40008000000 */
[----:B------:R-:W-:-:S04]  /*3830*/  USEL UR7, UR7, URZ, UP0 ;  /* 0x000000ff07077287 */ /* 0x000fc80008000000 */
[----:B------:R-:W-:Y:S01]  /*3840*/  ULEA UR6, UR7, UR5, 0x3 ;  /* 0x0000000507067291 */ /* 0x000fe2000f8e18ff */
[----:B--2---:R-:W-:-:S04]  /*3850*/  LOP3.LUT R2, R11, UR8, RZ, 0x3c, !PT ;  /* 0x000000080b027c12 */ /* 0x004fc8000f8e3cff */
[----:B------:R-:W-:-:S04]  /*3860*/  SHF.L.U32 R3, R2, 0x1f, RZ ;  /* 0x0000001f02037819 */ /* 0x000fc800000006ff */
[----:B------:R-:W1:Y:S02]  /*3870*/  SYNCS.PHASECHK.TRANS64.TRYWAIT P0, [UR6], R3 ;  /* 0x00000003ff0075a7 */ /* 0x000e640008001106 */
[----:B-1----:R-:W-:Y:S05]  /*3880*/  @!P0 BRA `(.L_x_67) ;  /* 0x0000005800e08947 */ /* 0x002fea0003800000 */
.L_x_157:
        /* <DEDUP_REMOVED lines=9> */
.L_x_159:
[----:B------:R-:W-:-:S04]  /*3920*/  UIADD3 UR7, UPT, UPT, UR7, 0x1, URZ ;  /* 0x0000000107077890 */ /* 0x000fc8000fffe0ff */
[----:B------:R-:W-:-:S04]  /*3930*/  UISETP.NE.AND UP0, UPT, UR7, 0x4, UPT ;  /* 0x000000040700788c */ /* 0x000fc8000bf05270 */
[----:B------:R-:W-:Y:S02]  /*3940*/  USEL UR6, URZ, 0x1, UP0 ;  /* 0x00000001ff067887 */ /* 0x000fe40008000000 */
[----:B------:R-:W-:-:S04]  /*3950*/  USEL UR7, UR7, URZ, UP0 ;  /* 0x000000ff07077287 */ /* 0x000fc80008000000 */
[----:B------:R-:W-:Y:S01]  /*3960*/  ULEA UR7, UR7, UR5, 0x3 ;  /* 0x0000000507077291 */ /* 0x000fe2000f8e18ff */
[----:B------:R-:W-:-:S04]  /*3970*/  LOP3.LUT R2, R2, UR6, RZ, 0x3c, !PT ;  /* 0x0000000602027c12 */ /* 0x000fc8000f8e3cff */
[----:B------:R-:W-:-:S04]  /*3980*/  SHF.L.U32 R2, R2, 0x1f, RZ ;  /* 0x0000001f02027819 */ /* 0x000fc800000006ff */
[----:B------:R-:W2:Y:S02]  /*3990*/  SYNCS.PHASECHK.TRANS64.TRYWAIT P0, [UR7], R2 ;  /* 0x00000002ff0075a7 */ /* 0x000ea40008001107 */
[----:B--2---:R-:W-:Y:S05]  /*39a0*/  @!P0 BRA `(.L_x_69) ;  /* 0x0000005800c88947 */ /* 0x004fea0003800000 */
.L_x_161:
[----:B------:R-:W-:Y:S01]  /*39b0*/  NOP ;  /* 0x0000000000007918 */ /* 0x000fe20000000000 */
[----:B-1----:R-:W1:Y:S01]  /*39c0*/  LDS R0, [UR4+0x14] ;  /* 0x00001404ff007984 */ /* 0x002e620008000800 */
[----:B------:R-:W-:Y:S01]  /*39d0*/  ULOP3.LUT UR6, UR17, 0xffff, URZ, 0xc0, !UPT ;  /* 0x0000ffff11067892 */ /* 0x000fe2000f8ec0ff */
[----:B------:R-:W-:Y:S01]  /*39e0*/  UMOV UR8, 0xffff ;  /* 0x0000ffff00087882 */ /* 0x000fe20000000000 */
[----:B------:R-:W-:Y:S02]  /*39f0*/  UMOV UR5, 0x1 ;  /* 0x0000000100057882 */ /* 0x000fe40000000000 */
[----:B------:R-:W-:-:S04]  /*3a00*/  USHF.R.U32.HI UR6, URZ, 0x5, UR6 ;  /* 0x00000005ff067899 */ /* 0x000fc80008011606 */
[----:B------:R-:W-:Y:S02]  /*3a10*/  USHF.L.U32 UR8, UR8, UR6, URZ ;  /* 0x0000000608087299 */ /* 0x000fe400080006ff */
[----:B------:R-:W-:-:S04]  /*3a20*/  USHF.L.U32 UR5, UR5, UR6, URZ ;  /* 0x0000000605057299 */ /* 0x000fc800080006ff */
[----:B-1----:R-:W-:-:S04]  /*3a30*/  LOP3.LUT R0, R0, UR8, RZ, 0xc0, !PT ;  /* 0x0000000800007c12 */ /* 0x002fc8000f8ec0ff */
[----:B------:R-:W-:-:S13]  /*3a40*/  ISETP.NE.AND P0, PT, R0, UR8, PT ;  /* 0x0000000800007c0c */ /* 0x000fda000bf05270 */
[----:B------:R-:W-:Y:S05]  /*3a50*/  @P0 BRA `(.L_x_70) ;  /* 0x0000000000580947 */ /* 0x000fea0003800000 */
[----:B------:R-:W1:Y:S02]  /*3a60*/  LDS R0, [UR4+0x18] ;  /* 0x00001804ff007984 */ /* 0x000e640008000800 */
[----:B-1----:R-:W-:-:S04]  /*3a70*/  LOP3.LUT R0, R0, UR5, RZ, 0xc0, !PT ;  /* 0x0000000500007c12 */ /* 0x002fc8000f8ec0ff */
[----:B------:R-:W-:-:S13]  /*3a80*/  ISETP.NE.AND P0, PT, R0, UR5, PT ;  /* 0x0000000500007c0c */ /* 0x000fda000bf05270 */
[----:B------:R-:W-:Y:S05]  /*3a90*/  @P0 BRA `(.L_x_71) ;  /* 0x00000000003c0947 */ /* 0x000fea0003800000 */
[----:B------:R-:W1:Y:S01]  /*3aa0*/  S2R R2, SR_LANEID ;  /* 0x0000000000027919 */ /* 0x000e620000000000 */
[----:B------:R-:W-:Y:S01]  /*3ab0*/  ULOP3.LUT UR8, URZ, UR8, URZ, 0x33, !UPT ;  /* 0x00000008ff087292 */ /* 0x000fe2000f8e33ff */
[----:B------:R-:W-:Y:S02]  /*3ac0*/  VOTEU.ANY UR7, UPT, PT ;  /* 0x0000000000077886 */ /* 0x000fe400038e0100 */
[----:B------:R-:W-:-:S03]  /*3ad0*/  UFLO.U32 UR7, UR7 ;  /* 0x00000007000772bd */ /* 0x000fc600080e0000 */
[----:B------:R-:W-:-:S04]  /*3ae0*/  IMAD.U32 R0, RZ, RZ, UR8 ;  /* 0x00000008ff007e24 */ /* 0x000fc8000f8e00ff */
[----:B------:R2:W4:Y:S02]  /*3af0*/  REDUX UR6, R0 ;  /* 0x00000000000673c4 */ /* 0x0005240000000000 */
[----:B------:R1:W-:Y:S02]  /*3b00*/  UTCATOMSWS.AND URZ, UR8 ;  /* 0x0000000800ff79e3 */ /* 0x0003e40008000000 */
[----:B-1----:R-:W-:Y:S02]  /*3b10*/  ISETP.EQ.U32.AND P0, PT, R2, UR7, PT ;  /* 0x0000000702007c0c */ /* 0x002fe4000bf02070 */
[----:B--2---:R-:W-:Y:S02]  /*3b20*/  LOP3.LUT R0, RZ, UR5, RZ, 0x33, !PT ;  /* 0x00000005ff007c12 */ /* 0x004fe4000f8e33ff */
[----:B----4-:R-:W-:Y:S02]  /*3b30*/  MOV R2, UR6 ;  /* 0x0000000600027c02 */ /* 0x010fe40008000f00 */
[----:B------:R-:W1:Y:S07]  /*3b40*/  REDUX UR5, R0 ;  /* 0x00000000000573c4 */ /* 0x000e6e0000000000 */
[----:B------:R2:W-:Y:S01]  /*3b50*/  @P0 ATOMS.AND RZ, [UR4+0x14], R2 ;  /* 0x00001402ffff098c */ /* 0x0005e2000a800004 */
[----:B-1----:R-:W-:-:S05]  /*3b60*/  IMAD.U32 R0, RZ, RZ, UR5 ;  /* 0x00000005ff007e24 */ /* 0x002fca000f8e00ff */
[----:B------:R2:W-:Y:S01]  /*3b70*/  @P0 ATOMS.AND RZ, [UR4+0x18], R0 ;  /* 0x00001800ffff098c */ /* 0x0005e2000a800004 */
[----:B------:R-:W-:Y:S05]  /*3b80*/  BRA `(.L_x_72) ;  /* 0x0000000000147947 */ /* 0x000fea0003800000 */
.L_x_71:
[----:B------:R-:W-:Y:S02]  /*3b90*/  MOV R2, 0x3bb0 ;  /* 0x00003bb000027802 */ /* 0x000fe40000000f00 */
[----:B---3-5:R-:W-:Y:S05]  /*3ba0*/  CALL.REL.NOINC `($__internal_0_$__cuda_sm10x_tcgen05_guardrail_trap_col_being_dealloced_not_returned_by_alloc) ;  /* 0x0000005c00b07944 */ /* 0x028fea0003c00000 */
[----:B------:R-:W-:Y:S05]  /*3bb0*/  BRA `(.L_x_72) ;  /* 0x0000000000087947 */ /* 0x000fea0003800000 */
.L_x_70:
[----:B------:R-:W-:Y:S02]  /*3bc0*/  MOV R2, 0x3be0 ;  /* 0x00003be000027802 */ /* 0x000fe40000000f00 */
[----:B---3-5:R-:W-:Y:S05]  /*3bd0*/  CALL.REL.NOINC `($__internal_2_$__cuda_sm10x_tcgen05_guardrail_trap_unallocated_columns_being_dealloced) ;  /* 0x0000005c00bc7944 */ /* 0x028fea0003c00000 */
.L_x_72:
[----:B------:R-:W-:Y:S01]  /*3be0*/  NOP ;  /* 0x0000000000007918 */ /* 0x000fe20000000000 */
[----:B------:R-:W-:Y:S05]  /*3bf0*/  EXIT ;  /* 0x000000000000794d */ /* 0x000fea0003800000 */
.L_x_54:
[----:B------:R-:W-:-:S09]  /*3c00*/  UISETP.NE.OR UP4, UPT, UR5, 0x3, !UP4 ;  /* 0x000000030500788c */ /* 0x000fd2000e785670 */
[----:B------:R-:W-:Y:S05]  /*3c10*/  BRA.U UP4, `(.L_x_73) ;  /* 0x0000000d04fc7547 */ /* 0x000fea000b800000 */
[----:B------:R-:W1:Y:S01]  /*3c20*/  LDC R0, c[0x0][0xb30] ;  /* 0x0002cc00ff007b82 */ /* 0x000e620000000800 */
[----:B------:R-:W-:Y:S01]  /*3c30*/  UMOV UR4, 0x400 ;  /* 0x0000040000047882 */ /* 0x000fe20000000000 */
[----:B------:R-:W-:Y:S01]  /*3c40*/  HFMA2 R31, -RZ, RZ, 0, 0 ;  /* 0x00000000ff1f7431 */ /* 0x000fe200000001ff */
[----:B------:R-:W-:Y:S01]  /*3c50*/  ULEA UR4, UR37, UR4, 0x18 ;  /* 0x0000000425047291 */ /* 0x000fe2000f8ec0ff */
[----:B------:R-:W-:Y:S01]  /*3c60*/  IMAD.MOV.U32 R33, RZ, RZ, 0x1 ;  /* 0x00000001ff217424 */ /* 0x000fe200078e00ff */
[----:B------:R-:W-:Y:S01]  /*3c70*/  MOV R29, 0x2000 ;  /* 0x00002000001d7802 */ /* 0x000fe20000000f00 */
[----:B------:R-:W-:Y:S01]  /*3c80*/  IMAD.MOV.U32 R32, RZ, RZ, RZ ;  /* 0x000000ffff207224 */ /* 0x000fe200078e00ff */
[----:B------:R-:W-:Y:S01]  /*3c90*/  UIADD3 UR5, UPT, UPT, UR4, 0x48, URZ ;  /* 0x0000004804057890 */ /* 0x000fe2000fffe0ff */
[----:B------:R-:W2:Y:S01]  /*3ca0*/  LDC R28, c[0x0][0x370] ;  /* 0x0000dc00ff1c7b82 */ /* 0x000ea20000000800 */
[----:B------:R-:W-:Y:S02]  /*3cb0*/  UPLOP3.LUT UP0, UPT, UPT, UPT, UPT, 0x40, 0x4 ;  /* 0x000000000004789c */ /* 0x000fe40003f0e870 */
[----:B------:R-:W-:-:S02]  /*3cc0*/  UIADD3 UR33, UPT, UPT, UR4, 0x30, URZ ;  /* 0x0000003004217890 */ /* 0x000fc4000fffe0ff */
[----:B------:R-:W-:Y:S02]  /*3cd0*/  UIADD3 UR25, UPT, UPT, UR4, 0x38, URZ ;  /* 0x0000003804197890 */ /* 0x000fe4000fffe0ff */
[----:B------:R-:W-:Y:S01]  /*3ce0*/  UIADD3 UR17, UPT, UPT, UR4, 0x40, URZ ;  /* 0x0000004004117890 */ /* 0x000fe2000fffe0ff */
[----:B------:R-:W3:Y:S01]  /*3cf0*/  LDC R3, c[0x0][0xb0c] ;  /* 0x0002c300ff037b82 */ /* 0x000ee20000000800 */
[----:B------:R-:W-:-:S07]  /*3d00*/  UPRMT UR5, UR37, 0x654, UR5 ;  /* 0x0000065425057896 */ /* 0x000fce0008000005 */
[----:B------:R-:W4:Y:S01]  /*3d10*/  LDC R22, c[0x0][0xb20] ;  /* 0x0002c800ff167b82 */ /* 0x000f220000000800 */
[----:B-1----:R-:W-:-:S07]  /*3d20*/  ISETP.NE.AND P1, PT, R0, 0x1, PT ;  /* 0x000000010000780c */ /* 0x002fce0003f25270 */
[----:B------:R-:W1:Y:S08]  /*3d30*/  LDC.64 R34, c[0x0][0x348] ;  /* 0x0000d200ff227b82 */ /* 0x000e700000000a00 */
[----:B------:R-:W1:Y:S08]  /*3d40*/  LDC.64 R14, c[0x0][0x888] ;  /* 0x00022200ff0e7b82 */ /* 0x000e700000000a00 */
[----:B------:R-:W1:Y:S08]  /*3d50*/  LDC.64 R18, c[0x0][0xb10] ;  /* 0x0002c400ff127b82 */ /* 0x000e700000000a00 */
[----:B------:R-:W1:Y:S08]  /*3d60*/  LDC.64 R6, c[0x0][0xb18] ;  /* 0x0002c600ff067b82 */ /* 0x000e700000000a00 */
[----:B------:R-:W1:Y:S08]  /*3d70*/  LDC.64 R4, c[0x0][0xb28] ;  /* 0x0002ca00ff047b82 */ /* 0x000e700000000a00 */
[----:B------:R-:W1:Y:S08]  /*3d80*/  LDC.64 R16, c[0x0][0x890] ;  /* 0x00022400ff107b82 */ /* 0x000e700000000a00 */
[----:B--234-:R-:W1:Y:S02]  /*3d90*/  LDC R23, c[0x0][0x374] ;  /* 0x0000dd00ff177b82 */ /* 0x01ce640000000800 */
.L_x_84:
[C---:B------:R-:W-:Y:S02]  /*3da0*/  LEA R0, R32.reuse, UR4, 0x3 ;  /* 0x0000000420007c11 */ /* 0x040fe4000f8e18ff */
[----:B------:R-:W-:Y:S02]  /*3db0*/  SHF.L.U32 R2, R31, 0x1f, RZ ;  /* 0x0000001f1f027819 */ /* 0x000fe400000006ff */
[----:B------:R-:W-:Y:S02]  /*3dc0*/  LEA R24, R32, UR4, 0x4 ;  /* 0x0000000420187c11 */ /* 0x000fe4000f8e20ff */
[----:B--2---:R-:W2:Y:S02]  /*3dd0*/  SYNCS.PHASECHK.TRANS64.TRYWAIT P0, [R0+URZ+0x80], R2 ;  /* 0x00008002000075a7 */ /* 0x004ea400080011ff */
[----:B--2---:R-:W-:Y:S05]  /*3de0*/  @!P0 BRA `(.L_x_74) ;  /* 0x0000005400d08947 */ /* 0x004fea0003800000 */
.L_x_162:
[----:B------:R-:W-:Y:S01]  /*3df0*/  ISETP.GE.AND P0, PT, R40, 0x1, PT ;  /* 0x000000012800780c */ /* 0x000fe20003f06270 */
[----:B------:R-:W3:Y:S01]  /*3e00*/  LDS.128 R24, [R24+0x110] ;  /* 0x0001100018187984 */ /* 0x000ee20000000c00 */
[----:B--2---:R-:W-:Y:S01]  /*3e10*/  VIADD R0, R0, 0x90 ;  /* 0x0000009000007836 */ /* 0x004fe20000000000 */
[----:B------:R-:W-:Y:S01]  /*3e20*/  @!PT LDS RZ, [RZ] ;  /* 0x00000000fffff984 */ /* 0x000fe20000000800 */
[----:B------:R-:W-:Y:S01]  /*3e30*/  @!PT LDS RZ, [RZ] ;  /* 0x00000000fffff984 */ /* 0x000fe20000000800 */
[----:B------:R-:W-:Y:S01]  /*3e40*/  @!PT LDS RZ, [RZ] ;  /* 0x00000000fffff984 */ /* 0x000fe20000000800 */
[----:B------:R-:W-:Y:S01]  /*3e50*/  @!PT LDS RZ, [RZ] ;  /* 0x00000000fffff984 */ /* 0x000fe20000000800 */
[----:B------:R2:W-:Y:S06]  /*3e60*/  MEMBAR.ALL.CTA ;  /* 0x0000000000007992 */ /* 0x0005ec0000008000 */
[----:B--2---:R-:W2:Y:S01]  /*3e70*/  FENCE.VIEW.ASYNC.S ;  /* 0x00000000000073c6 */ /* 0x004ea20000000000 */
[----:B------:R-:W-:Y:S04]  /*3e80*/  PRMT R0, RZ, 0x654, R0 ;  /* 0x00000654ff007816 */ /* 0x000fe80000000000 */
[----:B--2---:R2:W-:Y:S01]  /*3e90*/  SYNCS.ARRIVE.TRANS64.RED.A1T0 RZ, [R0+URZ], RZ ;  /* 0x000000ff00ff79a7 */ /* 0x0045e200081004ff */
[----:B---3--:R-:W-:Y:S11]  /*3ea0*/  LOP3.LUT P3, RZ, R26, 0x1, RZ, 0xc0, !PT ;  /* 0x000000011aff7812 */ /* 0x008ff6000786c0ff */
[----:B------:R-:W-:Y:S02]  /*3eb0*/  @!UPT UIADD3 URZ, UPT, UPT, URZ, URZ, URZ ;  /* 0x000000fffffff290 */ /* 0x000fe4000fffe0ff */
[----:B------:R-:W-:Y:S02]  /*3ec0*/  @P3 MOV R11, R24 ;  /* 0x00000018000b3202 */ /* 0x000fe40000000f00 */
[----:B------:R-:W-:Y:S01]  /*3ed0*/  @P3 LOP3.LUT R10, R25, 0xffff, RZ, 0xc0, !PT ;  /* 0x0000ffff190a3812 */ /* 0x000fe200078ec0ff */
[----:B--2---:R-:W-:Y:S06]  /*3ee0*/  @!P0 BRA `(.L_x_75) ;  /* 0x0000000000a48947 */ /* 0x004fec0003800000 */
[-C--:B-1----:R-:W-:Y:S01]  /*3ef0*/  IMAD.HI.U32 R0, R23, R7.reuse, RZ ;  /* 0x0000000717007227 */ /* 0x082fe200078e00ff */
[----:B------:R-:W-:Y:S02]  /*3f00*/  ISETP.NE.AND P0, PT, R6, 0x1, PT ;  /* 0x000000010600780c */ /* 0x000fe40003f05270 */
[----:B------:R-:W-:Y:S01]  /*3f10*/  ISETP.NE.AND P2, PT, R40, 0x1, PT ;  /* 0x000000012800780c */ /* 0x000fe20003f45270 */
[----:B------:R-:W-:Y:S01]  /*3f20*/  IMAD.HI.U32 R9, R28, R18, RZ ;  /* 0x000000121c097227 */ /* 0x000fe200078e00ff */
[----:B------:R-:W-:Y:S02]  /*3f30*/  SHF.R.U32.HI R0, RZ, R22, R0 ;  /* 0x00000016ff007219 */ /* 0x000fe40000011600 */
[----:B------:R-:W-:Y:S01]  /*3f40*/  ISETP.NE.AND P4, PT, R3, 0x1, PT ;  /* 0x000000010300780c */ /* 0x000fe20003f85270 */
[----:B------:R-:W-:Y:S01]  /*3f50*/  IMAD.HI.U32 R13, R10, R7, RZ ;  /* 0x000000070a0d7227 */ /* 0x000fe200078e00ff */
[----:B------:R-:W-:Y:S02]  /*3f60*/  SHF.R.U32.HI R9, RZ, R19, R9 ;  /* 0x00000013ff097219 */ /* 0x000fe40000011609 */
[----:B------:R-:W-:Y:S01]  /*3f70*/  SEL R0, R23, R0, !P0 ;  /* 0x0000000017007207 */ /* 0x000fe20004000000 */
[----:B------:R-:W-:Y:S01]  /*3f80*/  IMAD.HI.U32 R12, R11, R18, RZ ;  /* 0x000000120b0c7227 */ /* 0x000fe200078e00ff */
[----:B------:R-:W-:Y:S03]  /*3f90*/  SEL R9, R28, R9, !P4 ;  /* 0x000000091c097207 */ /* 0x000fe60006000000 */
[-C--:B------:R-:W-:Y:S01]  /*3fa0*/  IMAD.HI.U32 R8, R0, R4.reuse, RZ ;  /* 0x0000000400087227 */ /* 0x080fe200078e00ff */
[----:B------:R-:W-:Y:S03]  /*3fb0*/  SHF.R.U32.HI R12, RZ, R19, R12 ;  /* 0x00000013ff0c7219 */ /* 0x000fe6000001160c */
[----:B------:R-:W-:Y:S01]  /*3fc0*/  IMAD.HI.U32 R2, R9, R4, RZ ;  /* 0x0000000409027227 */ /* 0x000fe200078e00ff */
[-C--:B------:R-:W-:Y:S02]  /*3fd0*/  @P2 SHF.R.U32.HI R0, RZ, R5.reuse, R8 ;  /* 0x00000005ff002219 */ /* 0x080fe40000011608 */
[----:B------:R-:W-:Y:S02]  /*3fe0*/  SHF.R.U32.HI R8, RZ, R22, R13 ;  /* 0x00000016ff087219 */ /* 0x000fe4000001160d */
[----:B------:R-:W-:Y:S01]  /*3ff0*/  @P2 SHF.R.U32.HI R9, RZ, R5, R2 ;  /* 0x00000005ff092219 */ /* 0x000fe20000011602 */
[----:B------:R-:W-:Y:S01]  /*4000*/  IMAD R0, R40, R0, RZ ;  /* 0x0000000028007224 */ /* 0x000fe200078e02ff */
[----:B------:R-:W-:Y:S02]  /*4010*/  SEL R8, R10, R8, !P0 ;  /* 0x000000080a087207 */ /* 0x000fe40004000000 */
[----:B------:R-:W-:Y:S01]  /*4020*/  SEL R2, R11, R12, !P4 ;  /* 0x0000000c0b027207 */ /* 0x000fe20006000000 */
[----:B------:R-:W-:Y:S01]  /*4030*/  IMAD R12, R40, R9, RZ ;  /* 0x00000009280c7224 */ /* 0x000fe200078e02ff */
[C---:B------:R-:W-:Y:S01]  /*4040*/  ISETP.GE.AND P0, PT, R8.reuse, R0, PT ;  /* 0x000000000800720c */ /* 0x040fe20003f06270 */
[----:B------:R-:W-:Y:S03]  /*4050*/  IMAD.HI.U32 R0, R8, R4, RZ ;  /* 0x0000000408007227 */ /* 0x000fe600078e00ff */
[----:B------:R-:W-:Y:S02]  /*4060*/  ISETP.GE.OR P0, PT, R2, R12, P0 ;  /* 0x0000000c0200720c */ /* 0x000fe40000706670 */
[-C--:B------:R-:W-:Y:S04]  /*4070*/  SHF.R.U32.HI R0, RZ, R5.reuse, R0 ;  /* 0x00000005ff007219 */ /* 0x080fe80000011600 */
[----:B------:R-:W-:Y:S05]  /*4080*/  SEL R13, R8, R0, !P2 ;  /* 0x00000000080d7207 */ /* 0x000fea0005000000 */
[----:B------:R-:W-:Y:S02]  /*4090*/  IMAD.MOV R12, RZ, RZ, -R13 ;  /* 0x000000ffff0c7224 */ /* 0x000fe400078e0a0d */
[----:B------:R-:W-:Y:S04]  /*40a0*/  @!P0 IMAD.HI.U32 R0, R2, R4, RZ ;  /* 0x0000000402008227 */ /* 0x000fe800078e00ff */
[----:B------:R-:W-:Y:S01]  /*40b0*/  IMAD R12, R40, R12, R8 ;  /* 0x0000000c280c7224 */ /* 0x000fe200078e0208 */
[----:B------:R-:W-:Y:S04]  /*40c0*/  @!P0 SHF.R.U32.HI R0, RZ, R5, R0 ;  /* 0x00000005ff008219 */ /* 0x000fe80000011600 */
[----:B------:R-:W-:Y:S04]  /*40d0*/  @!P0 SEL R0, R2, R0, !P2 ;  /* 0x0000000002008207 */ /* 0x000fe80005000000 */
[----:B------:R-:W-:Y:S01]  /*40e0*/  @!P0 IADD3 R13, PT, PT, R13, -R0, RZ ;  /* 0x800000000d0d8210 */ /* 0x000fe20007ffe0ff */
[----:B------:R-:W-:Y:S01]  /*40f0*/  @!P0 IMAD R0, R9, R12, R0 ;  /* 0x0000000c09008224 */ /* 0x000fe200078e0200 */
[----:B------:R-:W-:Y:S01]  /*4100*/  IADD3 R9, PT, PT, -R8, RZ, RZ ;  /* 0x000000ff08097210 */ /* 0x000fe20007ffe1ff */
[--C-:B------:R-:W-:Y:S02]  /*4110*/  IMAD.MOV R12, RZ, RZ, -R2.reuse ;  /* 0x000000ffff0c7224 */ /* 0x100fe400078e0a02 */
[----:B------:R-:W-:Y:S02]  /*4120*/  @!P0 IMAD R8, R13, R40, R2 ;  /* 0x000000280d088224 */ /* 0x000fe400078e0202 */
[----:B------:R-:W-:Y:S02]  /*4130*/  @!P0 IMAD.MOV.U32 R2, RZ, RZ, R0 ;  /* 0x000000ffff028224 */ /* 0x000fe400078e0000 */
[----:B------:R-:W-:Y:S02]  /*4140*/  IMAD R11, R3, R12, R11 ;  /* 0x0000000c030b7224 */ /* 0x000fe400078e020b */
[----:B------:R-:W-:Y:S02]  /*4150*/  IMAD R10, R6, R9, R10 ;  /* 0x00000009060a7224 */ /* 0x000fe400078e020a */
[----:B------:R-:W-:Y:S02]  /*4160*/  IMAD R11, R2, R3, R11 ;  /* 0x00000003020b7224 */ /* 0x000fe400078e020b */
[----:B------:R-:W-:Y:S02]  /*4170*/  IMAD R10, R8, R6, R10 ;  /* 0x00000006080a7224 */ /* 0x000fe400078e020a */
.L_x_75:
[----:B------:R-:W-:Y:S05]  /*4180*/  BRA.U UP0, `(.L_x_76) ;  /* 0x0000000100107547 */ /* 0x000fea000b800000 */
[----:B------:R-:W-:Y:S04]  /*4190*/  MOV R2, UR7 ;  /* 0x0000000700027c02 */ /* 0x000fe80008000f00 */
[----:B------:R-:W-:Y:S04]  /*41a0*/  SHF.L.U32 R2, R2, 0x1f, RZ ;  /* 0x0000001f02027819 */ /* 0x000fe800000006ff */
[----:B------:R-:W2:Y:S02]  /*41b0*/  SYNCS.PHASECHK.TRANS64.TRYWAIT P0, [UR4+0x78], R2 ;  /* 0x00007802ff0075a7 */ /* 0x000ea40008001104 */
[----:B--2---:R-:W-:Y:S05]  /*41c0*/  @!P0 BRA `(.L_x_77) ;  /* 0x0000005000ec8947 */ /* 0x004fea0003800000 */
.L_x_76:
[----:B-1----:R-:W-:Y:S02]  /*41d0*/  ISETP.NE.U32.AND P0, PT, R16, RZ, PT ;  /* 0x000000ff1000720c */ /* 0x002fe40003f05070 */
[----:B------:R-:W-:Y:S02]  /*41e0*/  R2UR UR35, R21 ;  /* 0x00000000152372ca */ /* 0x000fe400000e0000 */
[----:B------:R-:W-:Y:S02]  /*41f0*/  R2UR UR34, R20 ;  /* 0x00000000142272ca */ /* 0x000fe400000e0000 */
[----:B------:R-:W-:Y:S02]  /*4200*/  ISETP.NE.AND.EX P0, PT, R17, RZ, PT, P0 ;  /* 0x000000ff1100720c */ /* 0x000fe40003f05300 */
[----:B------:R-:W-:Y:S02]  /*4210*/  ISETP.NE.U32.AND P2, PT, R16, RZ, PT ;  /* 0x000000ff1000720c */ /* 0x000fe40003f45070 */
[----:B------:R-:W-:Y:S02]  /*4220*/  SHF.L.U32 R20, R33, 0x1f, RZ ;  /* 0x0000001f21147819 */ /* 0x000fe400000006ff */
[----:B------:R-:W-:Y:S03]  /*4230*/  ISETP.NE.AND.EX P2, PT, R17, RZ, PT, P2 ;  /* 0x000000ff1100720c */ /* 0x000fe60003f45320 */
[----:B------:R-:W-:Y:S02]  /*4240*/  USHF.L.U32 UR35, UR35, 0x7, URZ ;  /* 0x0000000723237899 */ /* 0x000fe400080006ff */
[----:B------:R-:W-:Y:S02]  /*4250*/  USHF.L.U32 UR34, UR34, 0x7, URZ ;  /* 0x0000000722227899 */ /* 0x000fe400080006ff */
[----:B------:R-:W-:Y:S10]  /*4260*/  @!P0 BRA `(.L_x_78) ;  /* 0x00000000002c8947 */ /* 0x000ff40003800000 */
[----:B------:R-:W-:Y:S01]  /*4270*/  ISETP.NE.U32.AND P0, PT, R14, RZ, PT ;  /* 0x000000ff0e00720c */ /* 0x000fe20003f05070 */
[----:B------:R-:W-:Y:S03]  /*4280*/  IMAD.MOV.U32 R88, RZ, RZ, 0x1 ;  /* 0x00000001ff587424 */ /* 0x000fe600078e00ff */
[----:B------:R-:W-:Y:S11]  /*4290*/  ISETP.NE.AND.EX P0, PT, R15, RZ, PT, P0 ;  /* 0x000000ff0f00720c */ /* 0x000ff60003f05300 */
[----:B------:R-:W-:Y:S02]  /*42a0*/  @!UPT UIADD3 URZ, UPT, UPT, URZ, URZ, URZ ;  /* 0x000000fffffff290 */ /* 0x000fe4000fffe0ff */
[----:B------:R-:W1:Y:S01]  /*42b0*/  @P0 LDC.64 R8, c[0x0][0x888] ;  /* 0x00022200ff080b82 */ /* 0x000e620000000a00 */
[----:B--2---:R-:W-:Y:S04]  /*42c0*/  @P0 IMAD R0, R16, UR36, RZ ;  /* 0x0000002410000c24 */ /* 0x004fe8000f8e02ff */
[----:B-1----:R-:W-:Y:S04]  /*42d0*/  @P0 IMAD.WIDE R8, R0, 0x4, R8 ;  /* 0x0000000400080825 */ /* 0x002fe800078e0208 */
[----:B------:R-:W-:Y:S01]  /*42e0*/  HFMA2 R0, -RZ, RZ, 0, 5.9604644775390625e-08 ;  /* 0x00000001ff007431 */ /* 0x000fe200000001ff */
[----:B-----5:R1:W5:Y:S04]  /*42f0*/  @P0 LDG.E R49, desc[UR46][R8.64] ;  /* 0x0000002e08310981 */ /* 0x020368000c1e1900 */
[----:B------:R-:W-:Y:S01]  /*4300*/  @!P0 PRMT R88, R0, 0x7610, R88 ;  /* 0x0000761000588816 */ /* 0x000fe20000000058 */
[----:B-1----:R-:W3:Y:S06]  /*4310*/  @!P0 LDC R49, c[0x0][0x880] ;  /* 0x00022000ff318b82 */ /* 0x002eec0000000800 */
.L_x_78:
[----:B---3-5:R-:W-:Y:S01]  /*4320*/  @!P2 FSETP.EQ.AND P0, PT, R49, RZ, PT ;  /* 0x000000ff3100a20b */ /* 0x028fe20003f02000 */
[----:B------:R-:W-:Y:S01]  /*4330*/  @!UPT UIADD3 URZ, UPT, UPT, URZ, URZ, URZ ;  /* 0x000000fffffff290 */ /* 0x000fe2000fffe0ff */
[----:B------:R-:W-:Y:S11]  /*4340*/  @!P2 BRA `(.L_x_79) ;  /* 0x000000000018a947 */ /* 0x000ff60003800000 */
[----:B------:R-:W-:Y:S02]  /*4350*/  LOP3.LUT P2, RZ, R88, 0xff, RZ, 0xc0, !PT ;  /* 0x000000ff58ff7812 */ /* 0x000fe4000784c0ff */
[----:B------:R-:W-:Y:S04]  /*4360*/  ISETP.NE.U32.AND P0, PT, R14, RZ, PT ;  /* 0x000000ff0e00720c */ /* 0x000fe80003f05070 */
[----:B------:R-:W-:Y:S04]  /*4370*/  ISETP.NE.AND.EX P0, PT, R15, RZ, PT, P0 ;  /* 0x000000ff0f00720c */ /* 0x000fe80003f05300 */
[----:B------:R-:W-:Y:S03]  /*4380*/  PLOP3.LUT P0, PT, P0, PT, PT, 0x8, 0x80 ;  /* 0x000000000080781c */ /* 0x000fe6000070e170 */
[----:B------:R-:W-:Y:S11]  /*4390*/  @P2 FSETP.EQ.AND P0, PT, R49, RZ, PT ;  /* 0x000000ff3100220b */ /* 0x000ff60003f02000 */
[----:B------:R-:W-:Y:S02]  /*43a0*/  @!UPT UIADD3 URZ, UPT, UPT, URZ, URZ, URZ ;  /* 0x000000fffffff290 */ /* 0x000fe4000fffe0ff */
.L_x_79:
[----:B------:R-:W1:Y:S01]  /*43b0*/  SYNCS.PHASECHK.TRANS64.TRYWAIT P2, [UR4+0x50], R20 ;  /* 0x00005014ff0075a7 */ /* 0x000e620008041104 */
[----:B------:R-:W-:Y:S04]  /*43c0*/  ELECT P4, URZ, PT ;  /* 0x0000000000ff782f */ /* 0x000fe80003880000 */
[----:B------:R-:W-:Y:S11]  /*43d0*/  PLOP3.LUT P4, PT, P0, P4, PT, 0xf2, 0x2f ;  /* 0x00000000002f781c */ /* 0x000ff60000789e72 */
[----:B------:R-:W-:Y:S02]  /*43e0*/  @!UPT UIADD3 URZ, UPT, UPT, URZ, URZ, URZ ;  /* 0x000000fffffff290 */ /* 0x000fe4000fffe0ff */
[----:B------:R-:W-:Y:S05]  /*43f0*/  @!P4 IADD3 R8, P0, PT, R34, 0x580, RZ ;  /* 0x000005802208c810 */ /* 0x000fea0007f1e0ff */
[----:B--2---:R-:W-:Y:S01]  /*4400*/  @!P4 IMAD.X R2, RZ, RZ, R35, P0 ;  /* 0x000000ffff02c224 */ /* 0x004fe200000e0623 */
[----:B-1----:R-:W-:Y:S07]  /*4410*/  @!P2 BRA `(.L_x_80) ;  /* 0x000000500070a947 */ /* 0x002fee0003800000 */
.L_x_165:
[----:B------:R-:W-:Y:S01]  /*4420*/  @!P4 R2UR UR8, R8 ;  /* 0x000000000808c2ca */ /* 0x000fe200000e0000 */
[----:B------:R-:W-:Y:S01]  /*4430*/  VOTEU.ALL UP0, P4 ;  /* 0x0000000000ff7886 */ /* 0x000fe20002000000 */
[----:B------:R-:W-:Y:S01]  /*4440*/  @!P4 R2UR UR6, R2 ;  /* 0x000000000206c2ca */ /* 0x000fe200000e0000 */
[----:B-1----:R-:W-:Y:S01]  /*4450*/  @!P4 IMAD.MOV.U32 R0, RZ, RZ, 0x2000 ;  /* 0x00002000ff00c424 */ /* 0x002fe200078e00ff */
[----:B------:R-:W-:Y:S02]  /*4460*/  UMOV UR9, 0x10000000 ;  /* 0x1000000000097882 */ /* 0x000fe40000000000 */
[----:B------:R-:W-:Y:S01]  /*4470*/  @!UP0 UIADD3 UR32, UPT, UPT, UR4, 0x200, URZ ;  /* 0x0000020004208890 */ /* 0x000fe2000fffe0ff */
[----:B------:R-:W-:Y:S06]  /*4480*/  VOTEU.ALL UP0, P4 ;  /* 0x0000000000ff7886 */ /* 0x000fec0002000000 */
[----:B------:R-:W-:Y:S01]  /*4490*/  IMAD.U32 R8, RZ, RZ, UR8 ;  /* 0x00000008ff087e24 */ /* 0x000fe2000f8e00ff */
[----:B------:R-:W-:Y:S01]  /*44a0*/  UMOV UR8, 0x0 ;  /* 0x0000000000087882 */ /* 0x000fe20000000000 */
[----:B------:R-:W-:Y:S01]  /*44b0*/  IMAD.U32 R9, RZ, RZ, UR6 ;  /* 0x00000006ff097e24 */ /* 0x000fe2000f8e00ff */
[----:B------:R-:W-:Y:S02]  /*44c0*/  UPRMT UR6, UR37, 0x654, UR33 ;  /* 0x0000065425067896 */ /* 0x000fe40008000021 */
[----:B------:R-:W-:Y:S02]  /*44d0*/  @!P4 R2UR UR10, R8 ;  /* 0x00000000080ac2ca */ /* 0x000fe400000e0000 */
[----:B------:R-:W-:Y:S02]  /*44e0*/  @!P4 R2UR UR11, R9 ;  /* 0x00000000090bc2ca */ /* 0x000fe400000e0000 */
[----:B------:R-:W-:Y:S05]  /*44f0*/  @!P4 IADD3 R8, P0, PT, R34, 0x580, RZ ;  /* 0x000005802208c810 */ /* 0x000fea0007f1e0ff */
[----:B------:R-:W-:Y:S06]  /*4500*/  @!P4 IMAD.X R2, RZ, RZ, R35, P0 ;  /* 0x000000ffff02c224 */ /* 0x000fec00000e0623 */
[----:B------:R1:W-:Y:S01]  /*4510*/  @!UP0 UTMALDG.3D [UR32], [UR10], desc[UR8] ;  /* 0x000008200a0085b4 */ /* 0x0003e20008011000 */
[----:B------:R1:W-:Y:S01]  /*4520*/  @!P4 SYNCS.ARRIVE.TRANS64.RED.A0TR RZ, [UR4+0x30], R0 ;  /* 0x00003000ffffc9a7 */ /* 0x0003e20008300404 */
[----:B------:R-:W-:Y:S01]  /*4530*/  SYNCS.ARRIVE.TRANS64.RED.A1T0 RZ, [UR6], RZ ;  /* 0x000000ffffff79a7 */ /* 0x000fe20008100406 */
[----:B------:R-:W2:Y:S02]  /*4540*/  SYNCS.PHASECHK.TRANS64.TRYWAIT P2, [UR4+0x58], R20 ;  /* 0x00005814ff0075a7 */ /* 0x000ea40008041104 */
[----:B-12---:R-:W-:Y:S05]  /*4550*/  @!P2 BRA `(.L_x_81) ;  /* 0x000000500038a947 */ /* 0x006fea0003800000 */
.L_x_167:
[----:B------:R-:W-:Y:S01]  /*4560*/  @!P4 R2UR UR8, R8 ;  /* 0x000000000808c2ca */ /* 0x000fe200000e0000 */
[----:B------:R-:W-:Y:S01]  /*4570*/  VOTEU.ALL UP0, P4 ;  /* 0x0000000000ff7886 */ /* 0x000fe20002000000 */
[----:B------:R-:W-:Y:S01]  /*4580*/  @!P4 R2UR UR6, R2 ;  /* 0x000000000206c2ca */ /* 0x000fe200000e0000 */
[----:B-1----:R-:W-:Y:S01]  /*4590*/  @!P4 IMAD.MOV.U32 R0, RZ, RZ, 0x2000 ;  /* 0x00002000ff00c424 */ /* 0x002fe200078e00ff */
[----:B------:R-:W-:Y:S01]  /*45a0*/  UMOV UR9, 0x10000000 ;  /* 0x1000000000097882 */ /* 0x000fe20000000000 */
[----:B------:R-:W-:Y:S01]  /*45b0*/  UMOV UR27, UR35 ;  /* 0x00000023001b7c82 */ /* 0x000fe20008000000 */
[----:B------:R-:W-:Y:S02]  /*45c0*/  @!UP0 UIADD3 UR26, UPT, UPT, UR34, 0x20, URZ ;  /* 0x00000020221a8890 */ /* 0x000fe4000fffe0ff */
[----:B------:R-:W-:Y:S01]  /*45d0*/  @!UP0 UIADD3 UR24, UPT, UPT, UR4, 0x2200, URZ ;  /* 0x0000220004188890 */ /* 0x000fe2000fffe0ff */
[----:B------:R-:W-:Y:S01]  /*45e0*/  VOTEU.ALL UP0, P4 ;  /* 0x0000000000ff7886 */ /* 0x000fe20002000000 */
[----:B------:R-:W-:Y:S03]  /*45f0*/  UMOV UR28, UR36 ;  /* 0x00000024001c7c82 */ /* 0x000fe60008000000 */
        /* <DEDUP_REMOVED lines=13> */
.L_x_169:
[----:B------:R-:W2:Y:S01]  /*46d0*/  LDC.64 R12, c[0x0][0xb18] ;  /* 0x0002c600ff0c7b82 */ /* 0x000ea20000000a00 */
[----:B------:R-:W-:Y:S01]  /*46e0*/  @!P4 R2UR UR6, R2 ;  /* 0x000000000206c2ca */ /* 0x000fe200000e0000 */
[----:B------:R-:W-:Y:S01]  /*46f0*/  VOTEU.ALL UP0, P4 ;  /* 0x0000000000ff7886 */ /* 0x000fe20002000000 */
[----:B------:R-:W-:Y:S01]  /*4700*/  @!P4 R2UR UR8, R8 ;  /* 0x000000000808c2ca */ /* 0x000fe200000e0000 */
[----:B-1----:R-:W-:Y:S01]  /*4710*/  @!P4 IMAD.MOV.U32 R0, RZ, RZ, 0x2000 ;  /* 0x00002000ff00c424 */ /* 0x002fe200078e00ff */
[----:B------:R-:W-:Y:S03]  /*4720*/  UMOV UR9, 0x10000000 ;  /* 0x1000000000097882 */ /* 0x000fe60000000000 */
[----:B------:R-:W1:Y:S01]  /*4730*/  @!P1 LDC R2, c[0x0][0xb0c] ;  /* 0x0002c300ff029b82 */ /* 0x000e620000000800 */
[----:B------:R-:W-:Y:S01]  /*4740*/  @!UP0 UIADD3 UR18, UPT, UPT, UR34, 0x40, URZ ;  /* 0x0000004022128890 */ /* 0x000fe2000fffe0ff */
[----:B------:R-:W-:Y:S01]  /*4750*/  @P3 SHF.R.U32.HI R30, RZ, 0x10, R25 ;  /* 0x00000010ff1e3819 */ /* 0x000fe20000011619 */
[----:B------:R-:W-:Y:S01]  /*4760*/  @!UP0 UIADD3 UR16, UPT, UPT, UR4, 0x4200, URZ ;  /* 0x0000420004108890 */ /* 0x000fe2000fffe0ff */
[----:B------:R-:W-:Y:S01]  /*4770*/  VIADD R32, R32, 0x1 ;  /* 0x0000000120207836 */ /* 0x000fe20000000000 */
[----:B------:R-:W-:Y:S01]  /*4780*/  VOTEU.ALL UP0, P4 ;  /* 0x0000000000ff7886 */ /* 0x000fe20002000000 */
[----:B------:R-:W-:Y:S01]  /*4790*/  UMOV UR19, UR35 ;  /* 0x0000002300137c82 */ /* 0x000fe20008000000 */
[----:B------:R-:W-:Y:S01]  /*47a0*/  UMOV UR20, UR36 ;  /* 0x0000002400147c82 */ /* 0x000fe20008000000 */
[----:B------:R-:W-:Y:S01]  /*47b0*/  IMAD.U32 R9, RZ, RZ, UR6 ;  /* 0x00000006ff097e24 */ /* 0x000fe2000f8e00ff */
[----:B------:R-:W-:Y:S01]  /*47c0*/  UPRMT UR6, UR37, 0x654, UR17 ;  /* 0x0000065425067896 */ /* 0x000fe20008000011 */
[----:B------:R-:W-:Y:S01]  /*47d0*/  IMAD.U32 R8, RZ, RZ, UR8 ;  /* 0x00000008ff087e24 */ /* 0x000fe2000f8e00ff */
[----:B------:R-:W-:Y:S02]  /*47e0*/  UMOV UR8, 0x0 ;  /* 0x0000000000087882 */ /* 0x000fe40000000000 */
[----:B------:R-:W-:Y:S02]  /*47f0*/  @!P4 R2UR UR11, R9 ;  /* 0x00000000090bc2ca */ /* 0x000fe400000e0000 */
[----:B------:R-:W-:Y:S02]  /*4800*/  @!P4 R2UR UR10, R8 ;  /* 0x00000000080ac2ca */ /* 0x000fe400000e0000 */
[----:B------:R-:W3:Y:S11]  /*4810*/  LDC.64 R8, c[0x0][0xb10] ;  /* 0x0002c400ff087b82 */ /* 0x000ef60000000a00 */
[----:B------:R4:W-:Y:S01]  /*4820*/  @!UP0 UTMALDG.3D [UR16], [UR10], desc[UR8] ;  /* 0x000008100a0085b4 */ /* 0x0009e20008011000 */
[----:B------:R5:W-:Y:S01]  /*4830*/  @!P4 SYNCS.ARRIVE.TRANS64.RED.A0TR RZ, [UR4+0x40], R0 ;  /* 0x00004000ffffc9a7 */ /* 0x000be20008300404 */
[C---:B---3--:R-:W-:Y:S01]  /*4840*/  @!P1 IMAD.HI.U32 R8, R11.reuse, R8, RZ ;  /* 0x000000080b089227 */ /* 0x048fe200078e00ff */
[----:B--2---:R-:W-:Y:S02]  /*4850*/  @!P1 ISETP.NE.AND P0, PT, R12, 0x1, PT ;  /* 0x000000010c00980c */ /* 0x004fe40003f05270 */
[----:B-1----:R-:W-:Y:S01]  /*4860*/  @!P1 ISETP.NE.AND P2, PT, R2, 0x1, PT ;  /* 0x000000010200980c */ /* 0x002fe20003f45270 */
[----:B------:R-:W-:Y:S01]  /*4870*/  SYNCS.ARRIVE.TRANS64.RED.A1T0 RZ, [UR6], RZ ;  /* 0x000000ffffff79a7 */ /* 0x000fe20008100406 */
[C---:B------:R-:W-:Y:S01]  /*4880*/  @!P1 IMAD.HI.U32 R13, R10.reuse, R13, RZ ;  /* 0x0000000d0a0d9227 */ /* 0x040fe200078e00ff */
[----:B------:R-:W-:Y:S04]  /*4890*/  @!P1 SHF.R.U32.HI R8, RZ, R9, R8 ;  /* 0x00000009ff089219 */ /* 0x000fe80000011608 */
[----:B------:R-:W-:Y:S01]  /*48a0*/  @!P1 SEL R8, R11, R8, !P2 ;  /* 0x000000080b089207 */ /* 0x000fe20005000000 */
[----:B------:R-:W1:Y:S01]  /*48b0*/  SYNCS.PHASECHK.TRANS64.TRYWAIT P5, [UR4+0x68], R20 ;  /* 0x00006814ff0075a7 */ /* 0x000e6200080a1104 */
[----:B-----5:R-:W2:Y:S02]  /*48c0*/  @!P1 LDC R0, c[0x0][0xb20] ;  /* 0x0002c800ff009b82 */ /* 0x020ea40000000800 */
[----:B--2---:R-:W-:Y:S04]  /*48d0*/  @!P1 SHF.R.U32.HI R0, RZ, R0, R13 ;  /* 0x00000000ff009219 */ /* 0x004fe8000001160d */
[----:B------:R-:W-:Y:S05]  /*48e0*/  @!P1 SEL R9, R10, R0, !P0 ;  /* 0x000000000a099207 */ /* 0x000fea0004000000 */
[----:B------:R-:W-:Y:S02]  /*48f0*/  @!P1 IMAD.IADD R0, R9, 0x1, -R8 ;  /* 0x0000000109009824 */ /* 0x000fe400078e0a08 */
[----:B------:R-:W-:Y:S02]  /*4900*/  @!P1 IMAD.IADD R8, R8, 0x1, -R9 ;  /* 0x0000000108089824 */ /* 0x000fe400078e0a09 */
[----:B------:R-:W-:Y:S02]  /*4910*/  @!P1 IMAD R11, R0, R2, R11 ;  /* 0x00000002000b9224 */ /* 0x000fe400078e020b */
[----:B------:R-:W-:Y:S01]  /*4920*/  @!P1 IMAD R10, R8, R12, R10 ;  /* 0x0000000c080a9224 */ /* 0x000fe200078e020a */
[----:B-1--4-:R-:W-:Y:S06]  /*4930*/  @!P5 BRA `(.L_x_83) ;  /* 0x0000004c0070d947 */ /* 0x012fec0003800000 */
.L_x_171:
[----:B------:R-:W-:Y:S01]  /*4940*/  @!P4 IADD3 R2, P0, PT, R34, 0x580, RZ ;  /* 0x000005802202c810 */ /* 0x000fe20007f1e0ff */
[----:B------:R-:W-:Y:S01]  /*4950*/  VOTEU.ALL UP0, P4 ;  /* 0x0000000000ff7886 */ /* 0x000fe20002000000 */
[----:B------:R-:W-:Y:S01]  /*4960*/  UMOV UR18, 0x0 ;  /* 0x0000000000127882 */ /* 0x000fe20000000000 */
[----:B------:R-:W-:Y:S01]  /*4970*/  UMOV UR19, 0x10000000 ;  /* 0x1000000000137882 */ /* 0x000fe20000000000 */
[----:B------:R-:W-:Y:S01]  /*4980*/  @!P4 R2UR UR8, R2 ;  /* 0x000000000208c2ca */ /* 0x000fe200000e0000 */
[----:B-1----:R-:W-:Y:S01]  /*4990*/  @!P4 IMAD.X R0, RZ, RZ, R35, P0 ;  /* 0x000000ffff00c224 */ /* 0x002fe200000e0623 */
[----:B------:R-:W-:Y:S01]  /*49a0*/  @!UP0 UIADD3 UR10, UPT, UPT, UR34, 0x60, URZ ;  /* 0x00000060220a8890 */ /* 0x000fe2000fffe0ff */
[----:B------:R-:W-:Y:S01]  /*49b0*/  ISETP.NE.AND P0, PT, R32, 0x2, PT ;  /* 0x000000022000780c */ /* 0x000fe20003f05270 */
[----:B------:R-:W-:Y:S01]  /*49c0*/  @!UP0 UIADD3 UR9, UPT, UPT, UR4, 0x48, URZ ;  /* 0x0000004804098890 */ /* 0x000fe2000fffe0ff */
[----:B------:R-:W-:Y:S01]  /*49d0*/  LOP3.LUT R33, R33, 0x1, RZ, 0x3c, !PT ;  /* 0x0000000121217812 */ /* 0x000fe200078e3cff */
[----:B------:R-:W-:Y:S01]  /*49e0*/  UMOV UR11, UR35 ;  /* 0x00000023000b7c82 */ /* 0x000fe20008000000 */
[----:B------:R-:W-:Y:S01]  /*49f0*/  @!P4 R2UR UR6, R0 ;  /* 0x000000000006c2ca */ /* 0x000fe200000e0000 */
[----:B------:R-:W-:Y:S01]  /*4a00*/  UMOV UR12, UR36 ;  /* 0x00000024000c7c82 */ /* 0x000fe20008000000 */
[----:B------:R-:W-:Y:S01]  /*4a10*/  @P3 R2UR UR36, R30 ;  /* 0x000000001e2432ca */ /* 0x000fe200000e0000 */
[----:B------:R-:W-:Y:S01]  /*4a20*/  IMAD.IADD R20, R10, 0x1, R86 ;  /* 0x000000010a147824 */ /* 0x000fe200078e0256 */
[----:B------:R-:W-:Y:S01]  /*4a30*/  SEL R0, RZ, 0x1, P0 ;  /* 0x00000001ff007807 */ /* 0x000fe20000000000 */
[----:B------:R-:W-:Y:S01]  /*4a40*/  IMAD.IADD R21, R11, 0x1, R87 ;  /* 0x000000010b157824 */ /* 0x000fe200078e0257 */
[----:B------:R-:W-:Y:S01]  /*4a50*/  SEL R32, R32, RZ, P0 ;  /* 0x000000ff20207207 */ /* 0x000fe20000000000 */
[----:B------:R-:W-:Y:S01]  /*4a60*/  IMAD.U32 R8, RZ, RZ, UR8 ;  /* 0x00000008ff087e24 */ /* 0x000fe2000f8e00ff */
[----:B------:R-:W-:Y:S01]  /*4a70*/  @!UP0 UIADD3 UR8, UPT, UPT, UR4, 0x6200, URZ ;  /* 0x0000620004088890 */ /* 0x000fe2000fffe0ff */
[----:B------:R-:W-:Y:S01]  /*4a80*/  LOP3.LUT R31, R31, R0, RZ, 0x3c, !PT ;  /* 0x000000001f1f7212 */ /* 0x000fe200078e3cff */
[----:B------:R-:W-:Y:S02]  /*4a90*/  VOTEU.ALL UP0, P4 ;  /* 0x0000000000ff7886 */ /* 0x000fe40002000000 */
[----:B------:R-:W-:Y:S01]  /*4aa0*/  @!P4 R2UR UR14, R8 ;  /* 0x00000000080ec2ca */ /* 0x000fe200000e0000 */
[----:B------:R-:W-:Y:S05]  /*4ab0*/  IMAD.U32 R9, RZ, RZ, UR6 ;  /* 0x00000006ff097e24 */ /* 0x000fea000f8e00ff */
[----:B------:R-:W-:Y:S11]  /*4ac0*/  @!P4 R2UR UR15, R9 ;  /* 0x00000000090fc2ca */ /* 0x000ff600000e0000 */
[----:B------:R-:W-:Y:S02]  /*4ad0*/  @!UPT UIADD3 URZ, UPT, UPT, URZ, URZ, URZ ;  /* 0x000000fffffff290 */ /* 0x000fe4000fffe0ff */
[----:B------:R2:W-:Y:S01]  /*4ae0*/  @!UP0 UTMALDG.3D [UR8], [UR14], desc[UR18] ;  /* 0x000012080e0085b4 */ /* 0x0005e20008011000 */
[----:B------:R2:W-:Y:S01]  /*4af0*/  @!P4 SYNCS.ARRIVE.TRANS64.RED.A0TR RZ, [UR4+0x48], R29 ;  /* 0x0000481dffffc9a7 */ /* 0x0005e20008300404 */
[----:B------:R-:W-:Y:S01]  /*4b00*/  UPLOP3.LUT UP0, UPT, UPT, UPT, UPT, 0x80, 0x8 ;  /* 0x000000000008789c */ /* 0x000fe20003f0f070 */
[----:B------:R-:W-:Y:S01]  /*4b10*/  SYNCS.ARRIVE.TRANS64.RED.A1T0 RZ, [UR5], RZ ;  /* 0x000000ffffff79a7 */ /* 0x000fe20008100405 */
[----:B------:R-:W-:Y:S09]  /*4b20*/  @P3 BRA `(.L_x_84) ;  /* 0xfffffff0009c3947 */ /* 0x000ff2000383ffff */
[----:B------:R-:W-:-:S04]  /*4b30*/  SHF.L.U32 R2, R33, 0x1f, RZ ;  /* 0x0000001f21027819 */ /* 0x000fc800000006ff */
[----:B------:R-:W1:Y:S02]  /*4b40*/  SYNCS.PHASECHK.TRANS64.TRYWAIT P0, [UR4+0x50], R2 ;  /* 0x00005002ff0075a7 */ /* 0x000e640008001104 */
[----:B-1----:R-:W-:Y:S05]  /*4b50*/  @!P0 BRA `(.L_x_85) ;  /* 0x0000004c00008947 */ /* 0x002fea0003800000 */
.L_x_173:
[----:B------:R-:W3:Y:S02]  /*4b60*/  SYNCS.PHASECHK.TRANS64.TRYWAIT P0, [UR4+0x58], R2 ;  /* 0x00005802ff0075a7 */ /* 0x000ee40008001104 */
[----:B---3--:R-:W-:Y:S05]  /*4b70*/  @!P0 BRA `(.L_x_86) ;  /* 0x0000004c00108947 */ /* 0x008fea0003800000 */
.L_x_175:
[----:B------:R-:W3:Y:S02]  /*4b80*/  SYNCS.PHASECHK.TRANS64.TRYWAIT P0, [UR4+0x60], R2 ;  /* 0x00006002ff0075a7 */ /* 0x000ee40008001104 */
[----:B---3--:R-:W-:Y:S05]  /*4b90*/  @!P0 BRA `(.L_x_87) ;  /* 0x0000004c00208947 */ /* 0x008fea0003800000 */
.L_x_177:
[----:B-1----:R-:W-:-:S07]  /*4ba0*/  MOV R0, UR4 ;  /* 0x0000000400007c02 */ /* 0x002fce0008000f00 */
.L_x_88:
[----:B-1----:R-:W-:-:S04]  /*4bb0*/  SHF.L.U32 R2, R33, 0x1f, RZ ;  /* 0x0000001f21027819 */ /* 0x002fc800000006ff */
[----:B------:R1:W3:Y:S03]  /*4bc0*/  SYNCS.PHASECHK.TRANS64.TRYWAIT P0, [R0+URZ+0x68], R2 ;  /* 0x00006802000075a7 */ /* 0x0002e600080011ff */
[----:B---3--:R-:W-:Y:S05]  /*4bd0*/  @!P0 NANOSLEEP.SYNCS 0x989680 ;  /* 0x009896800000895d */ /* 0x008fea0003900000 */
[----:B------:R-:W3:Y:S02]  /*4be0*/  @!P0 SYNCS.PHASECHK.TRANS64 P0, [R0+URZ+0x68], R2 ;  /* 0x00006802000085a7 */ /* 0x000ee400080010ff */
[----:B--23--:R-:W-:Y:S05]  /*4bf0*/  @P0 EXIT ;  /* 0x000000000000094d */ /* 0x00cfea0003800000 */
[----:B------:R-:W-:Y:S05]  /*4c00*/  BRA `(.L_x_88) ;  /* 0xfffffffc00e87947 */ /* 0x000fea000383ffff */
.L_x_73:
[----:B------:R-:W-:-:S06]  /*4c10*/  UISETP.GE.AND UP0, UPT, UR5, 0x4, UPT ;  /* 0x000000040500788c */ /* 0x000fcc000bf06270 */
[----:B------:R-:W-:-:S13]  /*4c20*/  PLOP3.LUT P0, PT, PT, PT, UP0, 0x80, 0x8 ;  /* 0x000000000008781c */ /* 0x000fda0003f0f008 */
[----:B------:R-:W-:Y:S05]  /*4c30*/  @!P0 EXIT ;  /* 0x000000000000894d */ /* 0x000fea0003800000 */
[----:B------:R-:W-:Y:S01]  /*4c40*/  BAR.SYNC.DEFER_BLOCKING 0x6, 0xa0 ;  /* 0x0182800000007b1d */ /* 0x000fe20000010000 */
[C---:B------:R-:W-:Y:S01]  /*4c50*/  IMAD.SHL.U32 R2, R101.reuse, 0x20, RZ ;  /* 0x0000002065027824 */ /* 0x040fe200078e00ff */
[C---:B------:R-:W-:Y:S01]  /*4c60*/  SHF.L.U32 R46, R101.reuse, 0x10, RZ ;  /* 0x00000010652e7819 */ /* 0x040fe200000006ff */
[C---:B------:R-:W-:Y:S01]  /*4c70*/  IMAD.SHL.U32 R100, R101.reuse, 0x4, RZ ;  /* 0x0000000465647824 */ /* 0x040fe200078e00ff */
[C---:B------:R-:W-:Y:S01]  /*4c80*/  LOP3.LUT R102, R101.reuse, 0x60, RZ, 0xc0, !PT ;  /* 0x0000006065667812 */ /* 0x040fe200078ec0ff */
[----:B------:R-:W-:Y:S01]  /*4c90*/  HFMA2 R97, -RZ, RZ, 0, 5.9604644775390625e-08 ;  /* 0x00000001ff617431 */ /* 0x000fe200000001ff */
[----:B------:R-:W-:Y:S02]  /*4ca0*/  UMOV UR48, 0x400 ;  /* 0x0000040000307882 */ /* 0x000fe40000000000 */
[----:B------:R-:W1:Y:S01]  /*4cb0*/  LDC R91, c[0x0][0x370] ;  /* 0x0000dc00ff5b7b82 */ /* 0x000e620000000800 */
[----:B------:R-:W-:Y:S01]  /*4cc0*/  ULEA UR48, UR37, UR48, 0x18 ;  /* 0x0000003025307291 */ /* 0x000fe2000f8ec0ff */
[----:B------:R-:W-:Y:S01]  /*4cd0*/  LOP3.LUT R3, R2, 0xc0, RZ, 0xc0, !PT ;  /* 0x000000c002037812 */ /* 0x000fe200078ec0ff */
[----:B------:R-:W-:Y:S01]  /*4ce0*/  HFMA2 R95, -RZ, RZ, 0, 0 ;  /* 0x00000000ff5f7431 */ /* 0x000fe200000001ff */
[----:B------:R-:W-:Y:S01]  /*4cf0*/  LOP3.LUT R99, R101, 0x2, RZ, 0xc0, !PT ;  /* 0x0000000265637812 */ /* 0x000fe200078ec0ff */
[----:B------:R-:W-:Y:S01]  /*4d00*/  UIADD3 UR4, UPT, UPT, UR48, 0x200, URZ ;  /* 0x0000020030047890 */ /* 0x000fe2000fffe0ff */
[----:B------:R-:W-:Y:S01]  /*4d10*/  LOP3.LUT R100, R3, 0x18, R100, 0xf8, !PT ;  /* 0x0000001803647812 */ /* 0x000fe200078ef864 */
[----:B------:R-:W-:Y:S01]  /*4d20*/  IMAD.MOV.U32 R45, RZ, RZ, RZ ;  /* 0x000000ffff2d7224 */ /* 0x000fe200078e00ff */
[----:B------:R-:W2:Y:S01]  /*4d30*/  LDC R42, c[0x0][0xb0c] ;  /* 0x0002c300ff2a7b82 */ /* 0x000ea20000000800 */
[----:B------:R-:W-:Y:S01]  /*4d40*/  LOP3.LUT R46, R46, 0x600000, RZ, 0xc0, !PT ;  /* 0x006000002e2e7812 */ /* 0x000fe200078ec0ff */
[----:B------:R-:W-:Y:S01]  /*4d50*/  IMAD.MOV.U32 R105, RZ, RZ, RZ ;  /* 0x000000ffff697224 */ /* 0x000fe200078e00ff */
[----:B------:R-:W-:Y:S01]  /*4d60*/  LOP3.LUT R100, R100, 0xf20, R2, 0xf8, !PT ;  /* 0x00000f2064647812 */ /* 0x000fe200078ef802 */
[----:B------:R-:W-:Y:S01]  /*4d70*/  IMAD.U32 R93, RZ, RZ, UR4 ;  /* 0x00000004ff5d7e24 */ /* 0x000fe2000f8e00ff */
[----:B------:R-:W-:Y:S01]  /*4d80*/  LOP3.LUT R101, R101, 0x4, RZ, 0xc0, !PT ;  /* 0x0000000465657812 */ /* 0x000fe200078ec0ff */
[----:B------:R-:W3:Y:S01]  /*4d90*/  LDCU.64 UR52, c[0x0][0x348] ;  /* 0x00006900ff3477ac */ /* 0x000ee20008000a00 */
[----:B------:R-:W-:Y:S01]  /*4da0*/  MOV R96, RZ ;  /* 0x000000ff00607202 */ /* 0x000fe20000000f00 */
[----:B------:R-:W4:Y:S01]  /*4db0*/  LDC R89, c[0x0][0xb20] ;  /* 0x0002c800ff597b82 */ /* 0x000f220000000800 */
[----:B------:R-:W3:Y:S01]  /*4dc0*/  LDS R0, [UR48+0x130] ;  /* 0x00013030ff007984 */ /* 0x000ee20008000800 */
[----:B------:R-:W-:Y:S01]  /*4dd0*/  IMAD R100, R100, 0x2, R93 ;  /* 0x0000000264647824 */ /* 0x000fe200078e025d */
[----:B------:R-:W1:Y:S03]  /*4de0*/  LDCU.64 UR38, c[0x0][0x888] ;  /* 0x00011100ff2677ac */ /* 0x000e660008000a00 */
[--C-:B------:R-:W-:Y:S01]  /*4df0*/  IMAD R99, R99, -0x10, R100.reuse ;  /* 0xfffffff063637824 */ /* 0x100fe200078e0264 */
[----:B------:R-:W1:Y:S01]  /*4e00*/  LDCU.64 UR44, c[0x0][0x890] ;  /* 0x00011200ff2c77ac */ /* 0x000e620008000a00 */
[----:B------:R-:W1:Y:S01]  /*4e10*/  LDC R41, c[0x0][0xb30] ;  /* 0x0002cc00ff297b82 */ /* 0x000e620000000800 */
[----:B------:R-:W-:Y:S01]  /*4e20*/  IMAD R98, R101, -0x10, R100 ;  /* 0xfffffff065627824 */ /* 0x000fe200078e0264 */
[----:B------:R-:W-:Y:S01]  /*4e30*/  UMOV UR49, URZ ;  /* 0x000000ff00317c82 */ /* 0x000fe20008000000 */
[----:B------:R-:W-:-:S05]  /*4e40*/  UMOV UR51, URZ ;  /* 0x000000ff00337c82 */ /* 0x000fca0008000000 */
[----:B------:R-:W1:Y:S08]  /*4e50*/  LDC.64 R84, c[0x0][0xb10] ;  /* 0x0002c400ff547b82 */ /* 0x000e700000000a00 */
[----:B------:R-:W1:Y:S08]  /*4e60*/  LDC.64 R38, c[0x0][0xb18] ;  /* 0x0002c600ff267b82 */ /* 0x000e700000000a00 */
[----:B------:R-:W1:Y:S08]  /*4e70*/  LDC.64 R36, c[0x0][0xb28] ;  /* 0x0002ca00ff247b82 */ /* 0x000e700000000a00 */
[----:B------:R-:W1:Y:S01]  /*4e80*/  LDC.64 R82, c[0x0][0x8b0] ;  /* 0x00022c00ff527b82 */ /* 0x000e620000000a00 */
[----:B---3--:R-:W-:-:S07]  /*4e90*/  IMAD.IADD R46, R0, 0x1, R46 ;  /* 0x00000001002e7824 */ /* 0x008fce00078e022e */
[----:B------:R-:W3:Y:S08]  /*4ea0*/  LDC.64 R80, c[0x0][0x8a8] ;  /* 0x00022a00ff507b82 */ /* 0x000ef00000000a00 */
[----:B--2-4-:R-:W1:Y:S02]  /*4eb0*/  LDC R90, c[0x0][0x374] ;  /* 0x0000dd00ff5a7b82 */ /* 0x014e640000000800 */
.L_x_132:
[----:B------:R-:W-:Y:S02]  /*4ec0*/  LEA R0, R105, UR48, 0x3 ;  /* 0x0000003069007c11 */ /* 0x000fe4000f8e18ff */
[----:B------:R-:W-:Y:S02]  /*4ed0*/  SHF.L.U32 R2, R95, 0x1f, RZ ;  /* 0x0000001f5f027819 */ /* 0x000fe400000006ff */
[----:B-1----:R-:W-:Y:S02]  /*4ee0*/  LEA R16, R105, UR48, 0x4 ;  /* 0x0000003069107c11 */ /* 0x002fe4000f8e20ff */
[----:B------:R-:W2:Y:S02]  /*4ef0*/  SYNCS.PHASECHK.TRANS64.TRYWAIT P0, [R0+URZ+0x80], R2 ;  /* 0x00008002000075a7 */ /* 0x000ea400080011ff */
[----:B--23--:R-:W-:Y:S05]  /*4f00*/  @!P0 BRA `(.L_x_89) ;  /* 0x00000048005c8947 */ /* 0x00cfea0003800000 */
.L_x_178:
[----:B------:R-:W4:Y:S01]  /*4f10*/  LDC.64 R10, c[0x0][0xb10] ;  /* 0x0002c400ff0a7b82 */ /* 0x000f220000000a00 */
[----:B------:R-:W3:Y:S01]  /*4f20*/  LDS.128 R16, [R16+0x110] ;  /* 0x0001100010107984 */ /* 0x000ee20000000c00 */
[----:B-1----:R-:W-:Y:S01]  /*4f30*/  ISETP.NE.AND P1, PT, R41, 0x1, PT ;  /* 0x000000012900780c */ /* 0x002fe20003f25270 */
[----:B--2---:R-:W-:Y:S01]  /*4f40*/  VIADD R0, R0, 0x90 ;  /* 0x0000009000007836 */ /* 0x004fe20000000000 */
[----:B------:R-:W-:Y:S04]  /*4f50*/  ISETP.GE.AND P0, PT, R40, 0x1, PT ;  /* 0x000000012800780c */ /* 0x000fe80003f06270 */
[----:B------:R-:W1:Y:S01]  /*4f60*/  LDC.64 R8, c[0x0][0xb18] ;  /* 0x0002c600ff087b82 */ /* 0x000e620000000a00 */
[----:B------:R-:W-:Y:S01]  /*4f70*/  PRMT R0, RZ, 0x654, R0 ;  /* 0x00000654ff007816 */ /* 0x000fe20000000000 */
[----:B------:R-:W-:Y:S01]  /*4f80*/  @!PT LDS RZ, [RZ] ;  /* 0x00000000fffff984 */ /* 0x000fe20000000800 */
[----:B------:R-:W-:Y:S01]  /*4f90*/  @!PT LDS RZ, [RZ] ;  /* 0x00000000fffff984 */ /* 0x000fe20000000800 */
[----:B------:R-:W-:Y:S01]  /*4fa0*/  @!PT LDS RZ, [RZ] ;  /* 0x00000000fffff984 */ /* 0x000fe20000000800 */
[----:B------:R-:W-:Y:S01]  /*4fb0*/  @!PT LDS RZ, [RZ] ;  /* 0x00000000fffff984 */ /* 0x000fe20000000800 */
[----:B------:R2:W-:Y:S06]  /*4fc0*/  MEMBAR.ALL.CTA ;  /* 0x0000000000007992 */ /* 0x0005ec0000008000 */
[----:B--2---:R-:W2:Y:S01]  /*4fd0*/  FENCE.VIEW.ASYNC.S ;  /* 0x00000000000073c6 */ /* 0x004ea20000000000 */
[----:B------:R-:W1:Y:S08]  /*4fe0*/  @!P1 LDC R12, c[0x0][0xb20] ;  /* 0x0002c800ff0c9b82 */ /* 0x000e700000000800 */
[----:B------:R-:W1:Y:S01]  /*4ff0*/  @!P1 LDC R7, c[0x0][0xb0c] ;  /* 0x0002c300ff079b82 */ /* 0x000e620000000800 */
[----:B--2---:R2:W-:Y:S01]  /*5000*/  SYNCS.ARRIVE.TRANS64.RED.A1T0 RZ, [R0+URZ], RZ ;  /* 0x000000ff00ff79a7 */ /* 0x0045e200081004ff */
[----:B---3--:R-:W-:Y:S04]  /*5010*/  LOP3.LUT P4, RZ, R18, 0x1, RZ, 0xc0, !PT ;  /* 0x0000000112ff7812 */ /* 0x008fe8000788c0ff */
[----:B------:R-:W-:Y:S09]  /*5020*/  P2R R103, PR, RZ, 0x10 ;  /* 0x00000010ff677803 */ /* 0x000ff20000000000 */
[----:B------:R-:W-:Y:S02]  /*5030*/  @P4 MOV R44, R16 ;  /* 0x00000010002c4202 */ /* 0x000fe40000000f00 */
[----:B------:R-:W-:Y:S01]  /*5040*/  @P4 LOP3.LUT R43, R17, 0xffff, RZ, 0xc0, !PT ;  /* 0x0000ffff112b4812 */ /* 0x000fe200078ec0ff */
[----:B--2-4-:R-:W-:Y:S06]  /*5050*/  @!P0 BRA `(.L_x_90) ;  /* 0x0000000000a48947 */ /* 0x014fec0003800000 */
[----:B------:R-:W-:Y:S01]  /*5060*/  IMAD.HI.U32 R0, R90, R39, RZ ;  /* 0x000000275a007227 */ /* 0x000fe200078e00ff */
[----:B------:R-:W-:Y:S02]  /*5070*/  ISETP.NE.AND P0, PT, R38, 0x1, PT ;  /* 0x000000012600780c */ /* 0x000fe40003f05270 */
[----:B------:R-:W-:Y:S01]  /*5080*/  ISETP.NE.AND P2, PT, R40, 0x1, PT ;  /* 0x000000012800780c */ /* 0x000fe20003f45270 */
[----:B------:R-:W-:Y:S01]  /*5090*/  IMAD.HI.U32 R4, R91, R84, RZ ;  /* 0x000000545b047227 */ /* 0x000fe200078e00ff */
[----:B------:R-:W-:Y:S02]  /*50a0*/  SHF.R.U32.HI R0, RZ, R89, R0 ;  /* 0x00000059ff007219 */ /* 0x000fe40000011600 */
[----:B------:R-:W-:Y:S01]  /*50b0*/  ISETP.NE.AND P3, PT, R42, 0x1, PT ;  /* 0x000000012a00780c */ /* 0x000fe20003f65270 */
[----:B------:R-:W-:Y:S01]  /*50c0*/  IMAD.HI.U32 R6, R43, R39, RZ ;  /* 0x000000272b067227 */ /* 0x000fe200078e00ff */
[-C--:B------:R-:W-:Y:S02]  /*50d0*/  SHF.R.U32.HI R4, RZ, R85.reuse, R4 ;  /* 0x00000055ff047219 */ /* 0x080fe40000011604 */
[----:B------:R-:W-:Y:S01]  /*50e0*/  SEL R0, R90, R0, !P0 ;  /* 0x000000005a007207 */ /* 0x000fe20004000000 */
[----:B------:R-:W-:Y:S01]  /*50f0*/  IMAD.HI.U32 R5, R44, R84, RZ ;  /* 0x000000542c057227 */ /* 0x000fe200078e00ff */
[----:B------:R-:W-:Y:S03]  /*5100*/  SEL R4, R91, R4, !P3 ;  /* 0x000000045b047207 */ /* 0x000fe60005800000 */
[-C--:B------:R-:W-:Y:S01]  /*5110*/  IMAD.HI.U32 R3, R0, R36.reuse, RZ ;  /* 0x0000002400037227 */ /* 0x080fe200078e00ff */
[----:B------:R-:W-:Y:S03]  /*5120*/  SHF.R.U32.HI R5, RZ, R85, R5 ;  /* 0x00000055ff057219 */ /* 0x000fe60000011605 */
[----:B------:R-:W-:Y:S01]  /*5130*/  IMAD.HI.U32 R2, R4, R36, RZ ;  /* 0x0000002404027227 */ /* 0x000fe200078e00ff */
[----:B------:R-:W-:Y:S02]  /*5140*/  @P2 SHF.R.U32.HI R0, RZ, R37, R3 ;  /* 0x00000025ff002219 */ /* 0x000fe40000011603 */
[----:B------:R-:W-:Y:S02]  /*5150*/  SHF.R.U32.HI R3, RZ, R89, R6 ;  /* 0x00000059ff037219 */ /* 0x000fe40000011606 */
[----:B------:R-:W-:Y:S01]  /*5160*/  @P2 SHF.R.U32.HI R4, RZ, R37, R2 ;  /* 0x00000025ff042219 */ /* 0x000fe20000011602 */
[----:B------:R-:W-:Y:S01]  /*5170*/  IMAD R0, R40, R0, RZ ;  /* 0x0000000028007224 */ /* 0x000fe200078e02ff */
[----:B------:R-:W-:Y:S02]  /*5180*/  SEL R3, R43, R3, !P0 ;  /* 0x000000032b037207 */ /* 0x000fe40004000000 */
[----:B------:R-:W-:Y:S01]  /*5190*/  SEL R2, R44, R5, !P3 ;  /* 0x000000052c027207 */ /* 0x000fe20005800000 */
[----:B------:R-:W-:Y:S01]  /*51a0*/  IMAD R5, R40, R4, RZ ;  /* 0x0000000428057224 */ /* 0x000fe200078e02ff */
[C---:B------:R-:W-:Y:S01]  /*51b0*/  ISETP.GE.AND P0, PT, R3.reuse, R0, PT ;  /* 0x000000000300720c */ /* 0x040fe20003f06270 */
[C---:B------:R-:W-:Y:S03]  /*51c0*/  IMAD.HI.U32 R0, R3.reuse, R36, RZ ;  /* 0x0000002403007227 */ /* 0x040fe600078e00ff */
[C---:B------:R-:W-:Y:S02]  /*51d0*/  ISETP.GE.OR P0, PT, R2.reuse, R5, P0 ;  /* 0x000000050200720c */ /* 0x040fe40000706670 */
[----:B------:R-:W-:Y:S04]  /*51e0*/  SHF.R.U32.HI R0, RZ, R37, R0 ;  /* 0x00000025ff007219 */ /* 0x000fe80000011600 */
[C---:B------:R-:W-:Y:S05]  /*51f0*/  SEL R6, R3.reuse, R0, !P2 ;  /* 0x0000000003067207 */ /* 0x040fea0005000000 */
        /* <DEDUP_REMOVED lines=14> */
[----:B------:R-:W-:Y:S07]  /*52e0*/  IMAD R43, R3, R38, R43 ;  /* 0x00000026032b7224 */ /* 0x000fee00078e022b */
.L_x_90:
[----:B-1----:R-:W-:Y:S01]  /*52f0*/  @!P1 ISETP.NE.AND P0, PT, R8, 0x1, PT ;  /* 0x000000010800980c */ /* 0x002fe20003f05270 */
[----:B------:R-:W-:Y:S01]  /*5300*/  @!P1 IMAD.HI.U32 R2, R43, R9, RZ ;  /* 0x000000092b029227 */ /* 0x000fe200078e00ff */
[----:B------:R-:W-:Y:S01]  /*5310*/  R2UR UR42, R21 ;  /* 0x00000000152a72ca */ /* 0x000fe200000e0000 */
[----:B------:R-:W-:Y:S01]  /*5320*/  BSSY.RECONVERGENT B6, `(.L_x_91) ;  /* 0x0000031000067945 */ /* 0x000fe20003800200 */
[----:B------:R-:W-:Y:S01]  /*5330*/  R2UR UR41, R20 ;  /* 0x00000000142972ca */ /* 0x000fe200000e0000 */
[C---:B------:R-:W-:Y:S01]  /*5340*/  @!P1 IMAD.HI.U32 R0, R44.reuse, R10, RZ ;  /* 0x0000000a2c009227 */ /* 0x040fe200078e00ff */
[----:B------:R-:W-:Y:S02]  /*5350*/  @!P1 SHF.R.U32.HI R2, RZ, R12, R2 ;  /* 0x0000000cff029219 */ /* 0x000fe40000011602 */
[----:B------:R-:W-:Y:S01]  /*5360*/  @!P1 ISETP.NE.AND P2, PT, R7, 0x1, PT ;  /* 0x000000010700980c */ /* 0x000fe20003f45270 */
[----:B------:R-:W-:Y:S01]  /*5370*/  VIADD R105, R105, 0x1 ;  /* 0x0000000169697836 */ /* 0x000fe20000000000 */
[----:B------:R-:W-:Y:S02]  /*5380*/  @!P1 SEL R2, R43, R2, !P0 ;  /* 0x000000022b029207 */ /* 0x000fe40004000000 */
[----:B------:R-:W-:Y:S02]  /*5390*/  @!P1 SHF.R.U32.HI R0, RZ, R11, R0 ;  /* 0x0000000bff009219 */ /* 0x000fe40000011600 */
[----:B------:R-:W-:Y:S01]  /*53a0*/  LOP3.LUT P0, RZ, R93, 0x1b0, RZ, 0xc0, !PT ;  /* 0x000001b05dff7812 */ /* 0x000fe2000780c0ff */
[----:B------:R-:W-:Y:S01]  /*53b0*/  USHF.L.U32 UR42, UR42, 0x7, URZ ;  /* 0x000000072a2a7899 */ /* 0x000fe200080006ff */
[----:B------:R-:W-:Y:S01]  /*53c0*/  @!P1 SEL R3, R44, R0, !P2 ;  /* 0x000000002c039207 */ /* 0x000fe20005000000 */
[----:B------:R-:W-:Y:S01]  /*53d0*/  USHF.L.U32 UR41, UR41, 0x7, URZ ;  /* 0x0000000729297899 */ /* 0x000fe200080006ff */
[----:B------:R-:W-:Y:S03]  /*53e0*/  @P4 SHF.R.U32.HI R94, RZ, 0x10, R17 ;  /* 0x00000010ff5e4819 */ /* 0x000fe60000011611 */
[----:B------:R-:W-:Y:S02]  /*53f0*/  @!P1 IMAD.IADD R0, R2, 0x1, -R3 ;  /* 0x0000000102009824 */ /* 0x000fe400078e0a03 */
[----:B------:R-:W-:Y:S02]  /*5400*/  @!P1 IMAD.IADD R2, R3, 0x1, -R2 ;  /* 0x0000000103029824 */ /* 0x000fe400078e0a02 */
[----:B------:R-:W-:Y:S02]  /*5410*/  @!P1 IMAD R44, R0, R7, R44 ;  /* 0x00000007002c9224 */ /* 0x000fe400078e022c */
[----:B------:R-:W-:Y:S01]  /*5420*/  @!P1 IMAD R43, R2, R8, R43 ;  /* 0x00000008022b9224 */ /* 0x000fe200078e022b */
[----:B------:R-:W-:Y:S06]  /*5430*/  @!P0 BRA `(.L_x_92) ;  /* 0x00000000007c8947 */ /* 0x000fec0003800000 */
[----:B------:R-:W1:Y:S01]  /*5440*/  LDCU.64 UR8, c[0x4][0x80] ;  /* 0x01001000ff0877ac */ /* 0x000e620008000a00 */
[----:B------:R-:W-:Y:S01]  /*5450*/  MOV R2, 0x0 ;  /* 0x0000000000027802 */ /* 0x000fe20000000f00 */
[----:B------:R-:W-:Y:S02]  /*5460*/  HFMA2 R12, -RZ, RZ, 0, 5.9604644775390625e-08 ;  /* 0x00000001ff0c7431 */ /* 0x000fe400000001ff */
[----:B------:R-:W-:Y:S01]  /*5470*/  IMAD.MOV.U32 R8, RZ, RZ, 0x70 ;  /* 0x00000070ff087424 */ /* 0x000fe200078e00ff */
[----:B------:R2:W3:Y:S01]  /*5480*/  LDC.64 R14, c[0x4][R2] ;  /* 0x01000000020e7b82 */ /* 0x0004e20000000a00 */
[----:B------:R-:W4:Y:S01]  /*5490*/  LDCU.64 UR6, c[0x4][0x88] ;  /* 0x01001100ff0677ac */ /* 0x000f220008000a00 */
[----:B------:R-:W-:Y:S01]  /*54a0*/  IMAD.MOV.U32 R13, RZ, RZ, RZ ;  /* 0x000000ffff0d7224 */ /* 0x000fe200078e00ff */
[----:B------:R-:W2:Y:S01]  /*54b0*/  LDCU.64 UR4, c[0x4][0x8] ;  /* 0x01000100ff0477ac */ /* 0x000ea20008000a00 */
[----:B-1----:R-:W-:Y:S01]  /*54c0*/  MOV R5, UR9 ;  /* 0x0000000900057c02 */ /* 0x002fe20008000f00 */
[----:B------:R-:W-:Y:S01]  /*54d0*/  IMAD.U32 R4, RZ, RZ, UR8 ;  /* 0x00000008ff047e24 */ /* 0x000fe2000f8e00ff */
[----:B----4-:R-:W-:Y:S01]  /*54e0*/  MOV R7, UR7 ;  /* 0x0000000700077c02 */ /* 0x010fe20008000f00 */
[----:B------:R-:W-:Y:S01]  /*54f0*/  IMAD.U32 R6, RZ, RZ, UR6 ;  /* 0x00000006ff067e24 */ /* 0x000fe2000f8e00ff */
[----:B--2---:R-:W-:Y:S01]  /*5500*/  MOV R11, UR5 ;  /* 0x00000005000b7c02 */ /* 0x004fe20008000f00 */
[----:B------:R-:W-:Y:S02]  /*5510*/  IMAD.U32 R10, RZ, RZ, UR4 ;  /* 0x00000004ff0a7e24 */ /* 0x000fe4000f8e00ff */
[----:B------:R-:W-:Y:S07]  /*5520*/  LEPC R20, `(.L_x_93) ;  /* 0x000000001014794e */ /* 0x000fee0000000000 */
[----:B---3-5:R-:W-:Y:S05]  /*5530*/  CALL.ABS.NOINC R14 ;  /* 0x000000000e007343 */ /* 0x028fea0003c00000 */
.L_x_93:
[----:B------:R-:W1:Y:S01]  /*5540*/  LDCU.64 UR8, c[0x4][0x80] ;  /* 0x01001000ff0877ac */ /* 0x000e620008000a00 */
[----:B------:R-:W2:Y:S01]  /*5550*/  LDC.64 R2, c[0x4][R2] ;  /* 0x0100000002027b82 */ /* 0x000ea20000000a00 */
[----:B------:R-:W-:Y:S02]  /*5560*/  HFMA2 R12, -RZ, RZ, 0, 5.9604644775390625e-08 ;  /* 0x00000001ff0c7431 */ /* 0x000fe400000001ff */
[----:B------:R-:W-:Y:S02]  /*5570*/  IMAD.MOV.U32 R8, RZ, RZ, 0x70 ;  /* 0x00000070ff087424 */ /* 0x000fe400078e00ff */
[----:B------:R-:W-:Y:S01]  /*5580*/  IMAD.MOV.U32 R13, RZ, RZ, RZ ;  /* 0x000000ffff0d7224 */ /* 0x000fe200078e00ff */
[----:B------:R-:W3:Y:S01]  /*5590*/  LDCU.64 UR6, c[0x4][0x88] ;  /* 0x01001100ff0677ac */ /* 0x000ee20008000a00 */
[----:B------:R-:W4:Y:S01]  /*55a0*/  LDCU.64 UR4, c[0x4][0x8] ;  /* 0x01000100ff0477ac */ /* 0x000f220008000a00 */
[----:B-1----:R-:W-:Y:S02]  /*55b0*/  MOV R4, UR8 ;  /* 0x0000000800047c02 */ /* 0x002fe40008000f00 */
[----:B------:R-:W-:Y:S02]  /*55c0*/  MOV R5, UR9 ;  /* 0x0000000900057c02 */ /* 0x000fe40008000f00 */
[----:B---3--:R-:W-:Y:S01]  /*55d0*/  MOV R7, UR7 ;  /* 0x0000000700077c02 */ /* 0x008fe20008000f00 */
[----:B------:R-:W-:Y:S01]  /*55e0*/  IMAD.U32 R6, RZ, RZ, UR6 ;  /* 0x00000006ff067e24 */ /* 0x000fe2000f8e00ff */
[----:B----4-:R-:W-:Y:S01]  /*55f0*/  MOV R11, UR5 ;  /* 0x00000005000b7c02 */ /* 0x010fe20008000f00 */
[----:B------:R-:W-:Y:S02]  /*5600*/  IMAD.U32 R10, RZ, RZ, UR4 ;  /* 0x00000004ff0a7e24 */ /* 0x000fe4000f8e00ff */
[----:B------:R-:W-:Y:S07]  /*5610*/  LEPC R20, `(.L_x_92) ;  /* 0x000000001014794e */ /* 0x000fee0000000000 */
[----:B--2---:R-:W-:Y:S05]  /*5620*/  CALL.ABS.NOINC R2 ;  /* 0x0000000002007343 */ /* 0x004fea0003c00000 */
.L_x_92:
[----:B------:R-:W-:Y:S05]  /*5630*/  BSYNC.RECONVERGENT B6 ;  /* 0x0000000000067941 */ /* 0x000fea0003800200 */
.L_x_91:
[----:B------:R-:W-:Y:S01]  /*5640*/  ISETP.NE.U32.AND P4, PT, R82, RZ, PT ;  /* 0x000000ff5200720c */ /* 0x000fe20003f85070 */
[----:B------:R-:W-:Y:S01]  /*5650*/  UISETP.NE.AND UP2, UPT, UR50, URZ, UPT ;  /* 0x000000ff3200728c */ /* 0x000fe2000bf45270 */
[----:B------:R-:W-:Y:S01]  /*5660*/  ISETP.NE.U32.AND P2, PT, RZ, UR38, PT ;  /* 0x00000026ff007c0c */ /* 0x000fe2000bf45070 */
[----:B------:R-:W-:Y:S01]  /*5670*/  UISETP.NE.U32.AND UP1, UPT, UR44, URZ, UPT ;  /* 0x000000ff2c00728c */ /* 0x000fe2000bf25070 */
[----:B------:R-:W-:Y:S01]  /*5680*/  ISETP.NE.AND.EX P4, PT, R83, RZ, PT, P4 ;  /* 0x000000ff5300720c */ /* 0x000fe20003f85340 */
[----:B------:R-:W-:Y:S01]  /*5690*/  UPLOP3.LUT UP0, UPT, UPT, UPT, UPT, 0x40, 0x4 ;  /* 0x000000000004789c */ /* 0x000fe20003f0e870 */
[----:B------:R-:W-:Y:S01]  /*56a0*/  ISETP.NE.AND.EX P2, PT, RZ, UR39, PT, P2 ;  /* 0x00000027ff007c0c */ /* 0x000fe2000bf45320 */
[----:B------:R-:W-:Y:S01]  /*56b0*/  UISETP.NE.AND.EX UP1, UPT, UR45, URZ, UPT, UP1 ;  /* 0x000000ff2d00728c */ /* 0x000fe2000bf25310 */
[----:B------:R-:W-:Y:S04]  /*56c0*/  PLOP3.LUT P1, PT, PT, PT, UP2, 0x80, 0x8 ;  /* 0x000000000008781c */ /* 0x000fe80003f2f028 */
[----:B------:R-:W-:Y:S06]  /*56d0*/  @UP2 UPLOP3.LUT UP0, UPT, UPT, UPT, UP1, 0x80, 0x8 ;  /* 0x000000000008289c */ /* 0x000fec0003f0f010 */
[----:B------:R-:W-:Y:S01]  /*56e0*/  PLOP3.LUT P0, PT, PT, PT, UP0, 0x80, 0x8 ;  /* 0x000000000008781c */ /* 0x000fe20003f0f008 */
[----:B------:R-:W-:Y:S01]  /*56f0*/  @!UPT UIADD3 URZ, UPT, UPT, URZ, URZ, URZ ;  /* 0x000000fffffff290 */ /* 0x000fe2000fffe0ff */
[----:B------:R-:W-:Y:S11]  /*5700*/  BRA.U !UP1, `(.L_x_94) ;  /* 0x0000000109387547 */ /* 0x000ff6000b800000 */
[----:B------:R-:W-:Y:S01]  /*5710*/  UISETP.NE.U32.AND UP0, UPT, UR38, URZ, UPT ;  /* 0x000000ff2600728c */ /* 0x000fe2000bf05070 */
[----:B------:R-:W-:Y:S02]  /*5720*/  HFMA2 R0, -RZ, RZ, 0, 5.9604644775390625e-08 ;  /* 0x00000001ff007431 */ /* 0x000fe400000001ff */
[----:B------:R-:W-:Y:S01]  /*5730*/  IMAD.MOV.U32 R88, RZ, RZ, 0x1 ;  /* 0x00000001ff587424 */ /* 0x000fe200078e00ff */
[----:B------:R-:W-:Y:S06]  /*5740*/  UISETP.NE.AND.EX UP0, UPT, UR39, URZ, UPT, UP0 ;  /* 0x000000ff2700728c */ /* 0x000fec000bf05300 */
[----:B------:R-:W-:Y:S05]  /*5750*/  PLOP3.LUT P3, PT, PT, PT, UP0, 0x80, 0x8 ;  /* 0x000000000008781c */ /* 0x000fea0003f6f008 */
[----:B------:R-:W1:Y:S01]  /*5760*/  @UP0 LDCU.64 UR6, c[0x0][0x888] ;  /* 0x00011100ff0607ac */ /* 0x000e620008000a00 */
[----:B------:R-:W-:Y:S07]  /*5770*/  @UP0 UIMAD UR4, UR36, UR44, URZ ;  /* 0x0000002c240402a4 */ /* 0x000fee000f8e02ff */
[----:B------:R-:W-:Y:S01]  /*5780*/  @!P3 PRMT R88, R0, 0x7610, R88 ;  /* 0x000076100058b816 */ /* 0x000fe20000000058 */
[----:B-1----:R-:W-:Y:S03]  /*5790*/  @UP0 UIMAD.WIDE UR6, UR4, 0x4, UR6 ;  /* 0x00000004040608a5 */ /* 0x002fe6000f8e0206 */
[----:B------:R-:W1:Y:S03]  /*57a0*/  @!UP0 LDCU UR4, c[0x0][0x880] ;  /* 0x00011000ff0487ac */ /* 0x000e660008000800 */
[----:B------:R-:W-:Y:S01]  /*57b0*/  IMAD.U32 R2, RZ, RZ, UR6 ;  /* 0x00000006ff027e24 */ /* 0x000fe2000f8e00ff */
[----:B------:R-:W-:Y:S05]  /*57c0*/  MOV R3, UR7 ;  /* 0x0000000700037c02 */ /* 0x000fea0008000f00 */
[----:B-----5:R2:W5:Y:S02]  /*57d0*/  @P3 LDG.E R49, desc[UR46][R2.64] ;  /* 0x0000002e02313981 */ /* 0x020564000c1e1900 */
[----:B-12---:R-:W-:Y:S02]  /*57e0*/  @!P3 IMAD.U32 R49, RZ, RZ, UR4 ;  /* 0x00000004ff31be24 */ /* 0x006fe4000f8e00ff */
.L_x_94:
[----:B------:R-:W-:Y:S05]  /*57f0*/  @!P4 BRA `(.L_x_95) ;  /* 0x000000000020c947 */ /* 0x000fea0003800000 */
[----:B------:R-:W-:Y:S04]  /*5800*/  ISETP.NE.U32.AND P3, PT, R80, RZ, PT ;  /* 0x000000ff5000720c */ /* 0x000fe80003f65070 */
[----:B------:R-:W-:Y:S11]  /*5810*/  ISETP.NE.AND.EX P3, PT, R81, RZ, PT, P3 ;  /* 0x000000ff5100720c */ /* 0x000ff60003f65330 */
[----:B------:R-:W-:Y:S02]  /*5820*/  @!UPT UIADD3 URZ, UPT, UPT, URZ, URZ, URZ ;  /* 0x000000fffffff290 */ /* 0x000fe4000fffe0ff */
[----:B------:R-:W1:Y:S01]  /*5830*/  @P3 LDC.64 R2, c[0x0][0x8a8] ;  /* 0x00022a00ff023b82 */ /* 0x000e620000000a00 */
[----:B------:R-:W-:Y:S04]  /*5840*/  @P3 IMAD R0, R82, UR36, RZ ;  /* 0x0000002452003c24 */ /* 0x000fe8000f8e02ff */
[----:B-1----:R-:W-:Y:S05]  /*5850*/  @P3 IMAD.WIDE R2, R0, 0x4, R2 ;  /* 0x0000000400023825 */ /* 0x002fea00078e0202 */
[----:B-----5:R1:W5:Y:S02]  /*5860*/  @P3 LDG.E R47, desc[UR46][R2.64] ;  /* 0x0000002e022f3981 */ /* 0x020364000c1e1900 */
[----:B-1----:R-:W2:Y:S02]  /*5870*/  @!P3 LDC R47, c[0x0][0x8a0] ;  /* 0x00022800ff2fbb82 */ /* 0x002ea40000000800 */
.L_x_95:
[----:B-----5:R-:W-:Y:S01]  /*5880*/  FSETP.NEU.AND P3, PT, R49, RZ, PT ;  /* 0x000000ff3100720b */ /* 0x020fe20003f6d000 */
[----:B------:R-:W-:Y:S01]  /*5890*/  BSSY B1, `(.L_x_96) ;  /* 0x0000039000017945 */ /* 0x000fe20003800000 */
[----:B------:R-:W-:Y:S01]  /*58a0*/  SEL R3, RZ, 0xffffffff, P2 ;  /* 0xffffffffff037807 */ /* 0x000fe20001000000 */
[----:B------:R-:W-:Y:S01]  /*58b0*/  IMAD.MOV.U32 R66, RZ, RZ, 0x1 ;  /* 0x00000001ff427424 */ /* 0x000fe200078e00ff */
[----:B------:R-:W-:Y:S01]  /*58c0*/  @P1 LOP3.LUT P2, RZ, R88, 0xff, RZ, 0xc0, !PT ;  /* 0x000000ff58ff1812 */ /* 0x000fe2000784c0ff */
[----:B------:R-:W-:Y:S01]  /*58d0*/  IMAD R48, R45, 0x80, R46 ;  /* 0x000000802d307824 */ /* 0x000fe200078e022e */
[----:B------:R-:W-:Y:S01]  /*58e0*/  @P1 SEL R0, RZ, 0xffffffff, P3 ;  /* 0xffffffffff001807 */ /* 0x000fe20001800000 */
[----:B------:R-:W-:Y:S01]  /*58f0*/  IMAD R106, R101, -0x10, R99 ;  /* 0xfffffff0656a7824 */ /* 0x000fe200078e0263 */
[----:B------:R-:W-:Y:S01]  /*5900*/  LOP3.LUT R97, R97, 0x1, RZ, 0x3c, !PT ;  /* 0x0000000161617812 */ /* 0x000fe200078e3cff */
[----:B------:R-:W-:Y:S01]  /*5910*/  IMAD.MOV.U32 R65, RZ, RZ, RZ ;  /* 0x000000ffff417224 */ /* 0x000fe200078e00ff */
[----:B------:R-:W-:Y:S02]  /*5920*/  @P0 SEL R0, R3, R0, !P2 ;  /* 0x0000000003000207 */ /* 0x000fe40005000000 */
[----:B------:R-:W-:Y:S02]  /*5930*/  CS2R R78, SRZ ;  /* 0x00000000004e7805 */ /* 0x000fe4000001ff00 */
[----:B------:R-:W-:Y:S02]  /*5940*/  LEA R64, R45, UR48, 0x3 ;  /* 0x000000302d407c11 */ /* 0x000fe4000f8e18ff */
[----:B------:R-:W-:Y:S02]  /*5950*/  CS2R R76, SRZ ;  /* 0x00000000004c7805 */ /* 0x000fe4000001ff00 */
[----:B------:R-:W-:Y:S02]  /*5960*/  @P1 LOP3.LUT R0, R0, 0x1, RZ, 0xc0, !PT ;  /* 0x0000000100001812 */ /* 0x000fe400078ec0ff */
[----:B------:R-:W-:Y:S02]  /*5970*/  CS2R R70, SRZ ;  /* 0x0000000000467805 */ /* 0x000fe4000001ff00 */
[----:B------:R-:W-:Y:S02]  /*5980*/  PLOP3.LUT P2, PT, PT, PT, UP1, 0x80, 0x8 ;  /* 0x000000000008781c */ /* 0x000fe40003f4f018 */
[----:B------:R-:W-:Y:S02]  /*5990*/  CS2R R68, SRZ ;  /* 0x0000000000447805 */ /* 0x000fe4000001ff00 */
[----:B------:R-:W-:Y:S02]  /*59a0*/  ISETP.NE.U32.OR P5, PT, R0, 0x1, !P1 ;  /* 0x000000010000780c */ /* 0x000fe40004fa5470 */
[----:B------:R-:W-:Y:S02]  /*59b0*/  CS2R R62, SRZ ;  /* 0x00000000003e7805 */ /* 0x000fe4000001ff00 */
[----:B------:R-:W-:Y:S02]  /*59c0*/  LOP3.LUT P4, R104, R88, 0xff, RZ, 0xc0, !PT ;  /* 0x000000ff58687812 */ /* 0x000fe4000788c0ff */
[----:B------:R-:W-:Y:S02]  /*59d0*/  CS2R R60, SRZ ;  /* 0x00000000003c7805 */ /* 0x000fe4000001ff00 */
[----:B------:R-:W-:Y:S02]  /*59e0*/  SEL R2, RZ, 0xffffffff, P3 ;  /* 0xffffffffff027807 */ /* 0x000fe40001800000 */
[----:B------:R-:W-:Y:S02]  /*59f0*/  CS2R R58, SRZ ;  /* 0x00000000003a7805 */ /* 0x000fe4000001ff00 */
[----:B------:R-:W-:Y:S02]  /*5a00*/  P2R R107, PR, RZ, 0x20 ;  /* 0x00000020ff6b7803 */ /* 0x000fe40000000000 */
[----:B------:R-:W-:Y:S02]  /*5a10*/  CS2R R56, SRZ ;  /* 0x0000000000387805 */ /* 0x000fe4000001ff00 */
[----:B------:R-:W-:Y:S02]  /*5a20*/  @P2 SEL R2, R3, R2, !P4 ;  /* 0x0000000203022207 */ /* 0x000fe40006000000 */
[----:B------:R-:W-:Y:S02]  /*5a30*/  @P5 SHF.L.U32 R0, R97, 0x1f, RZ ;  /* 0x0000001f61005819 */ /* 0x000fe400000006ff */
[----:B------:R-:W-:Y:S02]  /*5a40*/  LOP3.LUT R2, R2, 0x1, RZ, 0xc0, !PT ;  /* 0x0000000102027812 */ /* 0x000fe400078ec0ff */
[----:B------:R1:W3:Y:S02]  /*5a50*/  @P5 SYNCS.PHASECHK.TRANS64.TRYWAIT P1, [UR48+0x30], R0 ;  /* 0x00003000ff0055a7 */ /* 0x0002e40008021130 */
[----:B------:R-:W-:Y:S04]  /*5a60*/  ISETP.NE.U32.AND P2, PT, R2, 0x1, PT ;  /* 0x000000010200780c */ /* 0x000fe80003f45070 */
[----:B------:R-:W-:Y:S02]  /*5a70*/  P2R R67, PR, RZ, 0x4 ;  /* 0x00000004ff437803 */ /* 0x000fe40000000000 */
[----:B-1----:R-:W-:Y:S04]  /*5a80*/  SHF.L.U32 R0, R96, 0x1f, RZ ;  /* 0x0000001f60007819 */ /* 0x002fe800000006ff */
[----:B------:R1:W4:Y:S01]  /*5a90*/  SYNCS.PHASECHK.TRANS64.TRYWAIT P0, [R64+URZ+0xa0], R0 ;  /* 0x0000a000400075a7 */ /* 0x00032200080011ff */
[----:B---3--:R-:W-:Y:S01]  /*5aa0*/  @P5 SEL R66, RZ, 0x1, !P1 ;  /* 0x00000001ff425807 */ /* 0x008fe20004800000 */
[----:B-1----:R-:W-:Y:S06]  /*5ab0*/  @!P5 BRA `(.L_x_97) ;  /* 0x000000000058d947 */ /* 0x002fec0003800000 */
[----:B------:R-:W-:Y:S01]  /*5ac0*/  IMAD.MOV.U32 R79, RZ, RZ, RZ ;  /* 0x000000ffff4f7224 */ /* 0x000fe200078e00ff */
[----:B------:R-:W-:Y:S01]  /*5ad0*/  ISETP.NE.AND P1, PT, R66, RZ, PT ;  /* 0x000000ff4200720c */ /* 0x000fe20003f25270 */
[----:B------:R-:W-:Y:S01]  /*5ae0*/  BSSY B0, `(.L_x_98) ;  /* 0x000000c000007945 */ /* 0x000fe20003800000 */
[----:B------:R-:W-:Y:S02]  /*5af0*/  CS2R R58, SRZ ;  /* 0x00000000003a7805 */ /* 0x000fe4000001ff00 */
[----:B------:R-:W-:Y:S02]  /*5b00*/  CS2R R56, SRZ ;  /* 0x0000000000387805 */ /* 0x000fe4000001ff00 */
[----:B------:R-:W-:Y:S02]  /*5b10*/  CS2R R62, SRZ ;  /* 0x00000000003e7805 */ /* 0x000fe4000001ff00 */
[----:B------:R-:W-:Y:S02]  /*5b20*/  CS2R R60, SRZ ;  /* 0x00000000003c7805 */ /* 0x000fe4000001ff00 */
[----:B------:R-:W-:Y:S02]  /*5b30*/  CS2R R70, SRZ ;  /* 0x0000000000467805 */ /* 0x000fe4000001ff00 */
[----:B------:R-:W-:Y:S02]  /*5b40*/  CS2R R68, SRZ ;  /* 0x0000000000447805 */ /* 0x000fe4000001ff00 */
[----:B------:R-:W-:Y:S01]  /*5b50*/  CS2R R76, SRZ ;  /* 0x00000000004c7805 */ /* 0x000fe2000001ff00 */
[----:B------:R-:W-:Y:S06]  /*5b60*/  @P1 BRA `(.L_x_99) ;  /* 0x00000000000c1947 */ /* 0x000fec0003800000 */
[----:B------:R-:W-:Y:S04]  /*5b70*/  SHF.L.U32 R3, R97, 0x1f, RZ ;  /* 0x0000001f61037819 */ /* 0x000fe800000006ff */
[----:B------:R-:W1:Y:S02]  /*5b80*/  SYNCS.PHASECHK.TRANS64.TRYWAIT P1, [UR48+0x30], R3 ;  /* 0x00003003ff0075a7 */ /* 0x000e640008021130 */
[----:B-1----:R-:W-:Y:S05]  /*5b90*/  @!P1 BRA `(.L_x_100) ;  /* 0x0000003c004c9947 */ /* 0x002fea0003800000 */
.L_x_99:
[----:B------:R-:W-:Y:S05]  /*5ba0*/  BSYNC B0 ;  /* 0x0000000000007941 */ /* 0x000fea0003800000 */
.L_x_98:
[----:B------:R-:W-:Y:S01]  /*5bb0*/  ISETP.NE.AND P1, PT, R67, RZ, PT ;  /* 0x000000ff4300720c */ /* 0x000fe20003f25270 */
[----:B------:R-:W-:Y:S11]  /*5bc0*/  HFMA2 R65, -RZ, RZ, 0, 5.9604644775390625e-08 ;  /* 0x00000001ff417431 */ /* 0x000ff600000001ff */
[----:B------:R-:W-:Y:S01]  /*5bd0*/  @!UPT UIADD3 URZ, UPT, UPT, URZ, URZ, URZ ;  /* 0x000000fffffff290 */ /* 0x000fe2000fffe0ff */
[----:B------:R3:W1:Y:S04]  /*5be0*/  @P1 LDS.128 R56, [R100] ;  /* 0x0000000064381984 */ /* 0x0006680000000c00 */
[----:B------:R3:W1:Y:S04]  /*5bf0*/  @P1 LDS.128 R60, [R99+0x10] ;  /* 0x00001000633c1984 */ /* 0x0006680000000c00 */
[----:B------:R3:W1:Y:S04]  /*5c00*/  @P1 LDS.128 R68, [R98+0x20] ;  /* 0x0000200062441984 */ /* 0x0006680000000c00 */
[----:B------:R3:W1:Y:S02]  /*5c10*/  @P1 LDS.128 R76, [R106+0x30] ;  /* 0x000030006a4c1984 */ /* 0x0006640000000c00 */
.L_x_97:
[----:B------:R-:W-:Y:S05]  /*5c20*/  BSYNC B1 ;  /* 0x0000000000017941 */ /* 0x000fea0003800000 */
.L_x_96:
[----:B-1----:R-:W-:Y:S04]  /*5c30*/  SHF.R.U32.HI R2, RZ, 0x15, R48 ;  /* 0x00000015ff027819 */ /* 0x002fe80000011630 */
[----:B------:R-:W-:Y:S01]  /*5c40*/  LOP3.LUT P1, RZ, R2, 0x3, R92, 0x48, !PT ;  /* 0x0000000302ff7812 */ /* 0x000fe2000782485c */
[----:B------:R-:W-:Y:S01]  /*5c50*/  @!UPT UIADD3 URZ, UPT, UPT, URZ, URZ, URZ ;  /* 0x000000fffffff290 */ /* 0x000fe2000fffe0ff */
[----:B----4-:R-:W-:Y:S11]  /*5c60*/  @P0 BRA `(.L_x_101) ;  /* 0x0000000000080947 */ /* 0x010ff60003800000 */
[----:B------:R-:W1:Y:S02]  /*5c70*/  SYNCS.PHASECHK.TRANS64.TRYWAIT P0, [R64+URZ+0xa0], R0 ;  /* 0x0000a000400075a7 */ /* 0x000e6400080011ff */
[----:B-1----:R-:W-:Y:S05]  /*5c80*/  @!P0 BRA `(.L_x_102) ;  /* 0x0000003c00288947 */ /* 0x002fea0003800000 */
.L_x_101:
[----:B------:R-:W-:Y:S05]  /*5c90*/  @!P1 BRA `(.L_x_103) ;  /* 0x0000000000409947 */ /* 0x000fea0003800000 */
[----:B------:R-:W4:Y:S01]  /*5ca0*/  LDCU.64 UR8, c[0x4][0x70] ;  /* 0x01000e00ff0877ac */ /* 0x000f220008000a00 */
[----:B------:R-:W-:Y:S01]  /*5cb0*/  MOV R3, 0x0 ;  /* 0x0000000000037802 */ /* 0x000fe20000000f00 */
[----:B------:R-:W-:Y:S02]  /*5cc0*/  HFMA2 R12, -RZ, RZ, 0, 5.9604644775390625e-08 ;  /* 0x00000001ff0c7431 */ /* 0x000fe400000001ff */
[----:B------:R-:W-:Y:S02]  /*5cd0*/  IMAD.MOV.U32 R8, RZ, RZ, 0x192 ;  /* 0x00000192ff087424 */ /* 0x000fe400078e00ff */
[----:B------:R-:W-:Y:S01]  /*5ce0*/  IMAD.MOV.U32 R13, RZ, RZ, RZ ;  /* 0x000000ffff0d7224 */ /* 0x000fe200078e00ff */
[----:B------:R-:W5:Y:S01]  /*5cf0*/  LDCU.64 UR6, c[0x4][0x78] ;  /* 0x01000f00ff0677ac */ /* 0x000f620008000a00 */
[----:B------:R-:W1:Y:S01]  /*5d00*/  LDC.64 R2, c[0x4][R3] ;  /* 0x0100000003027b82 */ /* 0x000e620000000a00 */
[----:B------:R-:W2:Y:S01]  /*5d10*/  LDCU.64 UR4, c[0x4][0x10] ;  /* 0x01000200ff0477ac */ /* 0x000ea20008000a00 */
[----:B----4-:R-:W-:Y:S01]  /*5d20*/  MOV R5, UR9 ;  /* 0x0000000900057c02 */ /* 0x010fe20008000f00 */
[----:B------:R-:W-:Y:S01]  /*5d30*/  IMAD.U32 R4, RZ, RZ, UR8 ;  /* 0x00000008ff047e24 */ /* 0x000fe2000f8e00ff */
[----:B-----5:R-:W-:Y:S01]  /*5d40*/  MOV R7, UR7 ;  /* 0x0000000700077c02 */ /* 0x020fe20008000f00 */
[----:B------:R-:W-:Y:S01]  /*5d50*/  IMAD.U32 R6, RZ, RZ, UR6 ;  /* 0x00000006ff067e24 */ /* 0x000fe2000f8e00ff */
[----:B--2---:R-:W-:Y:S01]  /*5d60*/  MOV R11, UR5 ;  /* 0x00000005000b7c02 */ /* 0x004fe20008000f00 */
[----:B------:R-:W-:Y:S02]  /*5d70*/  IMAD.U32 R10, RZ, RZ, UR4 ;  /* 0x00000004ff0a7e24 */ /* 0x000fe4000f8e00ff */
[----:B------:R-:W-:Y:S07]  /*5d80*/  LEPC R20, `(.L_x_103) ;  /* 0x000000001014794e */ /* 0x000fee0000000000 */
[----:B-1-3--:R-:W-:Y:S05]  /*5d90*/  CALL.ABS.NOINC R2 ;  /* 0x0000000002007343 */ /* 0x00afea0003c00000 */
.L_x_103:
[----:B------:R-:W-:Y:S05]  /*5da0*/  WARPSYNC.ALL ;  /* 0x0000000000007948 */ /* 0x000fea0003800000 */
[----:B------:R-:W-:Y:S01]  /*5db0*/  R2UR UR4, R48 ;  /* 0x00000000300472ca */ /* 0x000fe200000e0000 */
[--C-:B------:R-:W-:Y:S01]  /*5dc0*/  HADD2.F32 R50, -RZ, R56.reuse.H0_H0 ;  /* 0x20000038ff327230 */ /* 0x100fe20000004100 */
[----:B------:R-:W-:Y:S01]  /*5dd0*/  ISETP.NE.AND P0, PT, R102, RZ, PT ;  /* 0x000000ff6600720c */ /* 0x000fe20003f05270 */
[----:B------:R-:W-:Y:S01]  /*5de0*/  HADD2.F32 R51, -RZ, R56.H1_H1 ;  /* 0x30000038ff337230 */ /* 0x000fe20000004100 */
[----:B------:R-:W-:Y:S01]  /*5df0*/  BSSY.RECONVERGENT B0, `(.L_x_104) ;  /* 0x0000086000007945 */ /* 0x000fe20003800200 */
[--C-:B------:R-:W-:Y:S08]  /*5e00*/  HADD2.F32 R52, -RZ, R57.reuse.H0_H0 ;  /* 0x20000039ff347230 */ /* 0x100ff00000004100 */
[----:B------:R-:W1:Y:S02]  /*5e10*/  LDTM.x32 R4, tmem[UR4] ;  /* 0x00000004000479ee */ /* 0x000e6400082c0000 */
[C---:B-12---:R-:W-:Y:S01]  /*5e20*/  FMUL R0, R47.reuse, R4 ;  /* 0x000000042f007220 */ /* 0x046fe20000400000 */
[C---:B------:R-:W-:Y:S01]  /*5e30*/  FMUL R2, R47.reuse, R5 ;  /* 0x000000052f027220 */ /* 0x040fe20000400000 */
[C---:B------:R-:W-:Y:S01]  /*5e40*/  FMUL R4, R47.reuse, R8 ;  /* 0x000000082f047220 */ /* 0x040fe20000400000 */
[----:B------:R-:W-:Y:S01]  /*5e50*/  FMUL R3, R47, R6 ;  /* 0x000000062f037220 */ /* 0x000fe20000400000 */
[C---:B------:R-:W-:Y:S01]  /*5e60*/  FFMA R0, R49.reuse, R50, R0 ;  /* 0x0000003231007223 */ /* 0x040fe20000000000 */
[----:B------:R-:W-:Y:S01]  /*5e70*/  FFMA R2, R49, R51, R2 ;  /* 0x0000003331027223 */ /* 0x000fe20000000002 */
[C---:B------:R-:W-:Y:S01]  /*5e80*/  FMUL R5, R47.reuse, R9 ;  /* 0x000000092f057220 */ /* 0x040fe20000400000 */
        /* <DEDUP_REMOVED lines=16> */
[----:B------:R-:W-:Y:S02]  /*5f90*/  HADD2.F32 R32, -RZ, R57.H1_H1 ;  /* 0x30000039ff207230 */ /* 0x000fe40000004100 */
[C---:B------:R-:W-:Y:S01]  /*5fa0*/  FMUL R26, R47.reuse, R30 ;  /* 0x0000001e2f1a7220 */ /* 0x040fe20000400000 */
[----:B------:R-:W-:Y:S01]  /*5fb0*/  FMUL R29, R47, R33 ;  /* 0x000000212f1d7220 */ /* 0x000fe20000400000 */
[--C-:B------:R-:W-:Y:S02]  /*5fc0*/  HADD2.F32 R33, -RZ, R58.reuse.H0_H0 ;  /* 0x2000003aff217230 */ /* 0x100fe40000004100 */
[----:B------:R-:W-:Y:S01]  /*5fd0*/  FFMA R3, R49, R52, R3 ;  /* 0x0000003431037223 */ /* 0x000fe20000000003 */
[C---:B------:R-:W-:Y:S01]  /*5fe0*/  FMUL R7, R47.reuse, R7 ;  /* 0x000000072f077220 */ /* 0x040fe20000400000 */
[----:B------:R-:W-:Y:S01]  /*5ff0*/  FMUL R30, R47, R34 ;  /* 0x000000222f1e7220 */ /* 0x000fe20000400000 */
[----:B------:R-:W-:Y:S01]  /*6000*/  HADD2.F32 R34, -RZ, R58.H1_H1 ;  /* 0x3000003aff227230 */ /* 0x000fe20000004100 */
[----:B------:R-:W-:Y:S01]  /*6010*/  F2FP.F16.F32.PACK_AB R52, R2, R0 ;  /* 0x000000000234723e */ /* 0x000fe200000000ff */
[--C-:B------:R-:W-:Y:S02]  /*6020*/  HADD2.F32 R0, -RZ, R59.reuse.H0_H0 ;  /* 0x2000003bff007230 */ /* 0x100fe40000004100 */
[C---:B------:R-:W-:Y:S01]  /*6030*/  FFMA R7, R49.reuse, R32, R7 ;  /* 0x0000002031077223 */ /* 0x040fe20000000007 */
[----:B------:R-:W-:Y:S02]  /*6040*/  HADD2.F32 R2, -RZ, R59.H1_H1 ;  /* 0x3000003bff027230 */ /* 0x000fe40000004100 */
[C---:B------:R-:W-:Y:S01]  /*6050*/  FFMA R4, R49.reuse, R33, R4 ;  /* 0x0000002131047223 */ /* 0x040fe20000000004 */
[C---:B------:R-:W-:Y:S01]  /*6060*/  FFMA R5, R49.reuse, R34, R5 ;  /* 0x0000002231057223 */ /* 0x040fe20000000005 */
[----:B------:R-:W-:Y:S01]  /*6070*/  FFMA R6, R49, R0, R6 ;  /* 0x0000000031067223 */ /* 0x000fe20000000006 */
[--C-:B------:R-:W-:Y:S02]  /*6080*/  HADD2.F32 R0, -RZ, R60.reuse.H0_H0 ;  /* 0x2000003cff007230 */ /* 0x100fe40000004100 */
[----:B------:R-:W-:Y:S01]  /*6090*/  FMUL R11, R47, R11 ;  /* 0x0000000b2f0b7220 */ /* 0x000fe20000400000 */
[----:B------:R-:W-:Y:S01]  /*60a0*/  F2FP.F16.F32.PACK_AB R53, R7, R3 ;  /* 0x000000030735723e */ /* 0x000fe200000000ff */
[--C-:B------:R-:W-:Y:S02]  /*60b0*/  HADD2.F32 R3, -RZ, R61.reuse.H0_H0 ;  /* 0x2000003dff037230 */ /* 0x100fe40000004100 */
[----:B------:R-:W-:Y:S01]  /*60c0*/  FMUL R15, R47, R15 ;  /* 0x0000000f2f0f7220 */ /* 0x000fe20000400000 */
[C---:B------:R-:W-:Y:S01]  /*60d0*/  FFMA R11, R49.reuse, R2, R11 ;  /* 0x00000002310b7223 */ /* 0x040fe2000000000b */
[----:B------:R-:W-:Y:S02]  /*60e0*/  HADD2.F32 R2, -RZ, R60.H1_H1 ;  /* 0x3000003cff027230 */ /* 0x000fe40000004100 */
[----:B------:R-:W-:Y:S01]  /*60f0*/  FFMA R8, R49, R0, R8 ;  /* 0x0000000031087223 */ /* 0x000fe20000000008 */
[----:B------:R-:W-:Y:S02]  /*6100*/  HADD2.F32 R0, -RZ, R61.H1_H1 ;  /* 0x3000003dff007230 */ /* 0x000fe40000004100 */
[C---:B------:R-:W-:Y:S01]  /*6110*/  FMUL R19, R47.reuse, R19 ;  /* 0x000000132f137220 */ /* 0x040fe20000400000 */
[----:B------:R-:W-:Y:S01]  /*6120*/  FMUL R23, R47, R23 ;  /* 0x000000172f177220 */ /* 0x000fe20000400000 */
[C---:B------:R-:W-:Y:S01]  /*6130*/  FFMA R9, R49.reuse, R2, R9 ;  /* 0x0000000231097223 */ /* 0x040fe20000000009 */
[C---:B------:R-:W-:Y:S01]  /*6140*/  FFMA R10, R49.reuse, R3, R10 ;  /* 0x00000003310a7223 */ /* 0x040fe2000000000a */
[----:B------:R-:W-:Y:S01]  /*6150*/  FFMA R15, R49, R0, R15 ;  /* 0x00000000310f7223 */ /* 0x000fe2000000000f */
[--C-:B------:R-:W-:Y:S02]  /*6160*/  HADD2.F32 R2, -RZ, R62.reuse.H0_H0 ;  /* 0x2000003eff027230 */ /* 0x100fe40000004100 */
[----:B------:R-:W-:Y:S01]  /*6170*/  FMUL R27, R47, R27 ;  /* 0x0000001b2f1b7220 */ /* 0x000fe20000400000 */
[----:B------:R-:W-:Y:S01]  /*6180*/  HADD2.F32 R0, -RZ, R62.H1_H1 ;  /* 0x3000003eff007230 */ /* 0x000fe20000004100 */
[----:B------:R-:W-:Y:S01]  /*6190*/  F2FP.F16.F32.PACK_AB R54, R5, R4 ;  /* 0x000000040536723e */ /* 0x000fe200000000ff */
[--C-:B------:R-:W-:Y:S02]  /*61a0*/  HADD2.F32 R3, -RZ, R63.reuse.H0_H0 ;  /* 0x2000003fff037230 */ /* 0x100fe40000004100 */
[C---:B------:R-:W-:Y:S01]  /*61b0*/  FFMA R12, R49.reuse, R2, R12 ;  /* 0x00000002310c7223 */ /* 0x040fe2000000000c */
[--C-:B------:R-:W-:Y:S02]  /*61c0*/  HADD2.F32 R2, -RZ, R68.reuse.H0_H0 ;  /* 0x20000044ff027230 */ /* 0x100fe40000004100 */
[C---:B------:R-:W-:Y:S01]  /*61d0*/  FFMA R13, R49.reuse, R0, R13 ;  /* 0x00000000310d7223 */ /* 0x040fe2000000000d */
[----:B------:R-:W-:Y:S02]  /*61e0*/  HADD2.F32 R0, -RZ, R63.H1_H1 ;  /* 0x3000003fff007230 */ /* 0x000fe40000004100 */
[----:B------:R-:W-:Y:S01]  /*61f0*/  FFMA R14, R49, R3, R14 ;  /* 0x00000003310e7223 */ /* 0x000fe2000000000e */
[----:B------:R-:W-:Y:S01]  /*6200*/  HADD2.F32 R3, -RZ, R68.H1_H1 ;  /* 0x30000044ff037230 */ /* 0x000fe20000004100 */
[----:B------:R-:W-:Y:S01]  /*6210*/  F2FP.F16.F32.PACK_AB R55, R11, R6 ;  /* 0x000000060b37723e */ /* 0x000fe200000000ff */
[----:B------:R-:W-:Y:S01]  /*6220*/  FMUL R31, R47, R31 ;  /* 0x0000001f2f1f7220 */ /* 0x000fe20000400000 */
[C---:B------:R-:W-:Y:S01]  /*6230*/  FFMA R19, R49.reuse, R0, R19 ;  /* 0x0000000031137223 */ /* 0x040fe20000000013 */
[--C-:B------:R-:W-:Y:S02]  /*6240*/  HADD2.F32 R0, -RZ, R69.reuse.H0_H0 ;  /* 0x20000045ff007230 */ /* 0x100fe40000004100 */
[C---:B------:R-:W-:Y:S01]  /*6250*/  FFMA R16, R49.reuse, R2, R16 ;  /* 0x0000000231107223 */ /* 0x040fe20000000010 */
[----:B------:R1:W-:Y:S01]  /*6260*/  STS.128 [R100], R52 ;  /* 0x0000003464007388 */ /* 0x0003e20000000c00 */
[C---:B------:R-:W-:Y:S01]  /*6270*/  FFMA R17, R49.reuse, R3, R17 ;  /* 0x0000000331117223 */ /* 0x040fe20000000011 */
[----:B------:R-:W-:Y:S02]  /*6280*/  HADD2.F32 R2, -RZ, R69.H1_H1 ;  /* 0x30000045ff027230 */ /* 0x000fe40000004100 */
[----:B------:R-:W-:Y:S01]  /*6290*/  FFMA R18, R49, R0, R18 ;  /* 0x0000000031127223 */ /* 0x000fe20000000012 */
[--C-:B------:R-:W-:Y:S01]  /*62a0*/  HADD2.F32 R0, -RZ, R70.reuse.H0_H0 ;  /* 0x20000046ff007230 */ /* 0x100fe20000004100 */
[----:B------:R-:W-:Y:S01]  /*62b0*/  F2FP.F16.F32.PACK_AB R8, R9, R8 ;  /* 0x000000080908723e */ /* 0x000fe200000000ff */
[--C-:B------:R-:W-:Y:S02]  /*62c0*/  HADD2.F32 R3, -RZ, R71.reuse.H0_H0 ;  /* 0x20000047ff037230 */ /* 0x100fe40000004100 */
[C---:B------:R-:W-:Y:S01]  /*62d0*/  FFMA R23, R49.reuse, R2, R23 ;  /* 0x0000000231177223 */ /* 0x040fe20000000017 */
[----:B------:R-:W-:Y:S02]  /*62e0*/  HADD2.F32 R2, -RZ, R70.H1_H1 ;  /* 0x30000046ff027230 */ /* 0x000fe40000004100 */
[----:B------:R-:W-:Y:S01]  /*62f0*/  FFMA R20, R49, R0, R20 ;  /* 0x0000000031147223 */ /* 0x000fe20000000014 */
[----:B------:R-:W-:Y:S01]  /*6300*/  HADD2.F32 R0, -RZ, R71.H1_H1 ;  /* 0x30000047ff007230 */ /* 0x000fe20000004100 */
[----:B------:R-:W-:Y:S01]  /*6310*/  F2FP.F16.F32.PACK_AB R9, R15, R10 ;  /* 0x0000000a0f09723e */ /* 0x000fe200000000ff */
[----:B------:R-:W-:Y:S02]  /*6320*/  HADD2.F32 R4, -RZ, R79.H0_H0 ;  /* 0x2000004fff047230 */ /* 0x000fe40000004100 */
[C---:B------:R-:W-:Y:S01]  /*6330*/  FFMA R21, R49.reuse, R2, R21 ;  /* 0x0000000231157223 */ /* 0x040fe20000000015 */
[C---:B------:R-:W-:Y:S01]  /*6340*/  FFMA R22, R49.reuse, R3, R22 ;  /* 0x0000000331167223 */ /* 0x040fe20000000016 */
[----:B------:R-:W-:Y:S01]  /*6350*/  FFMA R27, R49, R0, R27 ;  /* 0x00000000311b7223 */ /* 0x000fe2000000001b */
[--C-:B------:R-:W-:Y:S01]  /*6360*/  HADD2.F32 R2, -RZ, R76.reuse.H0_H0 ;  /* 0x2000004cff027230 */ /* 0x100fe20000004100 */
[----:B------:R-:W-:Y:S01]  /*6370*/  F2FP.F16.F32.PACK_AB R10, R13, R12 ;  /* 0x0000000c0d0a723e */ /* 0x000fe200000000ff */
[----:B------:R-:W-:Y:S01]  /*6380*/  HADD2.F32 R0, -RZ, R76.H1_H1 ;  /* 0x3000004cff007230 */ /* 0x000fe20000004100 */
[----:B------:R-:W-:Y:S01]  /*6390*/  F2FP.F16.F32.PACK_AB R11, R19, R14 ;  /* 0x0000000e130b723e */ /* 0x000fe200000000ff */
[--C-:B------:R-:W-:Y:S02]  /*63a0*/  HADD2.F32 R3, -RZ, R77.reuse.H0_H0 ;  /* 0x2000004dff037230 */ /* 0x100fe40000004100 */
[C---:B------:R-:W-:Y:S01]  /*63b0*/  FFMA R24, R49.reuse, R2, R24 ;  /* 0x0000000231187223 */ /* 0x040fe20000000018 */
[--C-:B------:R-:W-:Y:S02]  /*63c0*/  HADD2.F32 R2, -RZ, R78.reuse.H0_H0 ;  /* 0x2000004eff027230 */ /* 0x100fe40000004100 */
[C---:B------:R-:W-:Y:S01]  /*63d0*/  FFMA R25, R49.reuse, R0, R25 ;  /* 0x0000000031197223 */ /* 0x040fe20000000019 */
[----:B------:R1:W-:Y:S01]  /*63e0*/  STS.128 [R99+0x10], R8 ;  /* 0x0000100863007388 */ /* 0x0003e20000000c00 */
[----:B------:R-:W-:Y:S02]  /*63f0*/  HADD2.F32 R0, -RZ, R77.H1_H1 ;  /* 0x3000004dff007230 */ /* 0x000fe40000004100 */
[----:B------:R-:W-:Y:S01]  /*6400*/  FFMA R26, R49, R3, R26 ;  /* 0x00000003311a7223 */ /* 0x000fe2000000001a */
[----:B------:R-:W-:Y:S01]  /*6410*/  HADD2.F32 R3, -RZ, R78.H1_H1 ;  /* 0x3000004eff037230 */ /* 0x000fe20000004100 */
[----:B------:R-:W-:Y:S01]  /*6420*/  F2FP.F16.F32.PACK_AB R16, R17, R16 ;  /* 0x000000101110723e */ /* 0x000fe200000000ff */
[----:B------:R-:W-:Y:S01]  /*6430*/  HADD2.F32 R5, -RZ, R79.H1_H1 ;  /* 0x3000004fff057230 */ /* 0x000fe20000004100 */
[----:B------:R-:W-:Y:S01]  /*6440*/  F2FP.F16.F32.PACK_AB R17, R23, R18 ;  /* 0x000000121711723e */ /* 0x000fe200000000ff */
[----:B------:R-:W-:Y:S01]  /*6450*/  FFMA R31, R49, R0, R31 ;  /* 0x00000000311f7223 */ /* 0x000fe2000000001f */
[----:B------:R-:W-:Y:S01]  /*6460*/  FMUL R35, R47, R35 ;  /* 0x000000232f237220 */ /* 0x000fe20000400000 */
[----:B------:R-:W-:Y:S01]  /*6470*/  F2FP.F16.F32.PACK_AB R18, R21, R20 ;  /* 0x000000141512723e */ /* 0x000fe200000000ff */
[----:B------:R-:W-:Y:S01]  /*6480*/  FFMA R28, R49, R2, R28 ;  /* 0x00000002311c7223 */ /* 0x000fe2000000001c */
[----:B------:R-:W-:Y:S01]  /*6490*/  F2FP.F16.F32.PACK_AB R19, R27, R22 ;  /* 0x000000161b13723e */ /* 0x000fe200000000ff */
[C---:B------:R-:W-:Y:S01]  /*64a0*/  FFMA R29, R49.reuse, R3, R29 ;  /* 0x00000003311d7223 */ /* 0x040fe2000000001d */
[C---:B------:R-:W-:Y:S01]  /*64b0*/  FFMA R30, R49.reuse, R4, R30 ;  /* 0x00000004311e7223 */ /* 0x040fe2000000001e */
[----:B------:R-:W-:Y:S01]  /*64c0*/  FFMA R35, R49, R5, R35 ;  /* 0x0000000531237223 */ /* 0x000fe20000000023 */
[----:B------:R-:W-:Y:S01]  /*64d0*/  F2FP.F16.F32.PACK_AB R24, R25, R24 ;  /* 0x000000181918723e */ /* 0x000fe200000000ff */
[----:B------:R1:W-:Y:S01]  /*64e0*/  STS.128 [R98+0x20], R16 ;  /* 0x0000201062007388 */ /* 0x0003e20000000c00 */
[----:B------:R-:W-:Y:S02]  /*64f0*/  F2FP.F16.F32.PACK_AB R25, R31, R26 ;  /* 0x0000001a1f19723e */ /* 0x000fe400000000ff */
[----:B------:R-:W-:Y:S02]  /*6500*/  F2FP.F16.F32.PACK_AB R26, R29, R28 ;  /* 0x0000001c1d1a723e */ /* 0x000fe400000000ff */
[----:B------:R-:W-:Y:S05]  /*6510*/  F2FP.F16.F32.PACK_AB R27, R35, R30 ;  /* 0x0000001e231b723e */ /* 0x000fea00000000ff */
[----:B------:R1:W-:Y:S01]  /*6520*/  STS.128 [R106+0x30], R24 ;  /* 0x000030186a007388 */ /* 0x0003e20000000c00 */
[----:B------:R-:W-:Y:S01]  /*6530*/  @!PT LDS RZ, [RZ] ;  /* 0x00000000fffff984 */ /* 0x000fe20000000800 */
[----:B------:R-:W-:Y:S01]  /*6540*/  @!PT LDS RZ, [RZ] ;  /* 0x00000000fffff984 */ /* 0x000fe20000000800 */
[----:B------:R-:W-:Y:S01]  /*6550*/  @!PT LDS RZ, [RZ] ;  /* 0x00000000fffff984 */ /* 0x000fe20000000800 */
[----:B------:R-:W-:Y:S01]  /*6560*/  @!PT LDS RZ, [RZ] ;  /* 0x00000000fffff984 */ /* 0x000fe20000000800 */
[----:B------:R2:W-:Y:S07]  /*6570*/  MEMBAR.ALL.CTA ;  /* 0x0000000000007992 */ /* 0x0005ee0000008000 */
[----:B--2---:R-:W2:Y:S02]  /*6580*/  FENCE.VIEW.ASYNC.S ;  /* 0x00000000000073c6 */ /* 0x004ea40000000000 */
[----:B--2---:R-:W-:Y:S06]  /*6590*/  BAR.SYNC.DEFER_BLOCKING 0x1, 0x80 ;  /* 0x0042000000007b1d */ /* 0x004fec0000010000 */
[----:B------:R-:W-:Y:S05]  /*65a0*/  @P0 BRA `(.L_x_105) ;  /* 0x0000000000280947 */ /* 0x000fea0003800000 */
[----:B------:R-:W-:Y:S02]  /*65b0*/  UIADD3 UR4, UPT, UPT, UR48, 0x200, URZ ;  /* 0x0000020030047890 */ /* 0x000fe4000fffe0ff */
[----:B------:R-:W-:Y:S01]  /*65c0*/  UIADD3 UR6, UP0, UPT, UR52, 0x680, URZ ;  /* 0x0000068034067890 */ /* 0x000fe2000ff1e0ff */
[----:B------:R-:W-:Y:S03]  /*65d0*/  UMOV UR43, UR36 ;  /* 0x00000024002b7c82 */ /* 0x000fe60008000000 */
[----:B------:R-:W-:Y:S01]  /*65e0*/  MOV R93, UR4 ;  /* 0x00000004005d7c02 */ /* 0x000fe20008000f00 */
[----:B------:R-:W-:Y:S03]  /*65f0*/  UIADD3.X UR7, UPT, UPT, URZ, UR53, URZ, UP0, !UPT ;  /* 0x00000035ff077290 */ /* 0x000fe600087fe4ff */
[----:B------:R-:W-:Y:S11]  /*6600*/  R2UR UR40, R93 ;  /* 0x000000005d2872ca */ /* 0x000ff600000e0000 */
[----:B------:R-:W-:Y:S02]  /*6610*/  @!UPT UIADD3 URZ, UPT, UPT, URZ, URZ, URZ ;  /* 0x000000fffffff290 */ /* 0x000fe4000fffe0ff */
[----:B------:R2:W-:Y:S01]  /*6620*/  UTMASTG.3D [UR40], [UR6] ;  /* 0x00000028060073b5 */ /* 0x0005e20008010000 */
[----:B------:R0:W-:Y:S01]  /*6630*/  UTMACMDFLUSH ;  /* 0x00000000000079b7 */ /* 0x0001e20000000000 */
[----:B--2---:R-:W-:Y:S04]  /*6640*/  DEPBAR.LE SB0, 0x1 ;  /* 0x000080400000791a */ /* 0x004fe80000000000 */
.L_x_105:
[----:B------:R-:W-:Y:S05]  /*6650*/  BSYNC.RECONVERGENT B0 ;  /* 0x0000000000007941 */ /* 0x000fea0003800200 */
.L_x_104:
[----:B------:R-:W-:Y:S01]  /*6660*/  BAR.SYNC.DEFER_BLOCKING 0x1, 0x80 ;  /* 0x0042000000007b1d */ /* 0x000fe20000010000 */
[----:B------:R-:W-:Y:S01]  /*6670*/  ISETP.NE.AND P1, PT, R107, RZ, PT ;  /* 0x000000ff6b00720c */ /* 0x000fe20003f25270 */
[----:B------:R-:W-:Y:S01]  /*6680*/  UISETP.NE.AND UP0, UPT, UR49, URZ, UPT ;  /* 0x000000ff3100728c */ /* 0x000fe2000bf05270 */
[----:B------:R-:W-:Y:S11]  /*6690*/  LEA R2, R65, UR48, 0x3 ;  /* 0x0000003041027c11 */ /* 0x000ff6000f8e18ff */
[----:B------:R-:W-:Y:S01]  /*66a0*/  @P1 SHF.L.U32 R3, R97, 0x1f, RZ ;  /* 0x0000001f61031819 */ /* 0x000fe200000006ff */
[----:B------:R-:W-:Y:S06]  /*66b0*/  BRA.U !UP0, `(.L_x_106) ;  /* 0x0000000108247547 */ /* 0x000fec000b800000 */
[----:B------:R-:W-:Y:S01]  /*66c0*/  IMAD.U32 R4, RZ, RZ, UR51 ;  /* 0x00000033ff047e24 */ /* 0x000fe2000f8e00ff */
[----:B------:R-:W-:Y:S01]  /*66d0*/  MOV R0, UR37 ;  /* 0x0000002500007c02 */ /* 0x000fe20008000f00 */
[----:B------:R-:W-:Y:S03]  /*66e0*/  UIADD3 UR51, UPT, UPT, UR51, 0x1, URZ ;  /* 0x0000000133337890 */ /* 0x000fe6000fffe0ff */
[----:B------:R-:W-:Y:S01]  /*66f0*/  @P1 LEA R4, R4, UR48, 0x3 ;  /* 0x0000003004041c11 */ /* 0x000fe2000f8e18ff */
[----:B------:R-:W-:Y:S04]  /*6700*/  UISETP.NE.AND UP0, UPT, UR51, 0x4, UPT ;  /* 0x000000043300788c */ /* 0x000fe8000bf05270 */
[----:B------:R-:W-:Y:S01]  /*6710*/  @P1 VIADD R4, R4, 0x50 ;  /* 0x0000005004041836 */ /* 0x000fe20000000000 */
[----:B------:R-:W-:Y:S04]  /*6720*/  USEL UR51, UR51, URZ, UP0 ;  /* 0x000000ff33337287 */ /* 0x000fe80008000000 */
[----:B------:R-:W-:Y:S04]  /*6730*/  @P1 PRMT R0, R0, 0x654, R4 ;  /* 0x0000065400001816 */ /* 0x000fe80000000004 */
[----:B------:R2:W-:Y:S04]  /*6740*/  @P1 SYNCS.ARRIVE.TRANS64.RED.A1T0 RZ, [R0+URZ], RZ ;  /* 0x000000ff00ff19a7 */ /* 0x0005e800081004ff */
.L_x_106:
[----:B------:R-:W4:Y:S01]  /*6750*/  @P1 SYNCS.PHASECHK.TRANS64.TRYWAIT P0, [R2+URZ+0x30], R3 ;  /* 0x00003003020015a7 */ /* 0x000f2200080011ff */
[----:B------:R-:W-:Y:S01]  /*6760*/  BSSY B1, `(.L_x_107) ;  /* 0x0000016000017945 */ /* 0x000fe20003800000 */
[----:B----4-:R-:W-:Y:S03]  /*6770*/  @P1 SEL R66, RZ, 0x1, !P0 ;  /* 0x00000001ff421807 */ /* 0x010fe60004000000 */
[----:B------:R-:W-:Y:S05]  /*6780*/  @!P1 BRA `(.L_x_108) ;  /* 0x00000000004c9947 */ /* 0x000fea0003800000 */
[----:B------:R-:W-:Y:S01]  /*6790*/  ISETP.NE.AND P0, PT, R66, RZ, PT ;  /* 0x000000ff4200720c */ /* 0x000fe20003f05270 */
[----:B------:R-:W-:Y:S01]  /*67a0*/  BSSY B0, `(.L_x_109) ;  /* 0x000000b000007945 */ /* 0x000fe20003800000 */
[----:B------:R-:W-:Y:S11]  /*67b0*/  ISETP.NE.AND P1, PT, R67, RZ, PT ;  /* 0x000000ff4300720c */ /* 0x000ff60003f25270 */
[----:B------:R-:W-:Y:S02]  /*67c0*/  @!UPT UIADD3 URZ, UPT, UPT, URZ, URZ, URZ ;  /* 0x000000fffffff290 */ /* 0x000fe4000fffe0ff */
[C---:B------:R-:W-:Y:S01]  /*67d0*/  @P1 IMAD R6, R65.reuse, 0x2000, R100 ;  /* 0x0000200041061824 */ /* 0x040fe200078e0264 */
[C---:B------:R-:W-:Y:S01]  /*67e0*/  @P1 LEA R4, R65.reuse, R98, 0xd ;  /* 0x0000006241041211 */ /* 0x040fe200078e68ff */
[C---:B------:R-:W-:Y:S02]  /*67f0*/  @P1 IMAD R5, R65.reuse, 0x2000, R99 ;  /* 0x0000200041051824 */ /* 0x040fe400078e0263 */
[----:B------:R-:W-:Y:S01]  /*6800*/  @P1 IMAD R3, R65, 0x2000, R106 ;  /* 0x0000200041031824 */ /* 0x000fe200078e026a */
[----:B------:R-:W-:Y:S06]  /*6810*/  @P0 BRA `(.L_x_110) ;  /* 0x00000000000c0947 */ /* 0x000fec0003800000 */
[----:B--2---:R-:W-:Y:S04]  /*6820*/  SHF.L.U32 R0, R97, 0x1f, RZ ;  /* 0x0000001f61007819 */ /* 0x004fe800000006ff */
[----:B------:R-:W2:Y:S02]  /*6830*/  SYNCS.PHASECHK.TRANS64.TRYWAIT P0, [R2+URZ+0x30], R0 ;  /* 0x00003000020075a7 */ /* 0x000ea400080011ff */
[----:B--2---:R-:W-:Y:S05]  /*6840*/  @!P0 BRA `(.L_x_111) ;  /* 0x00000030004c8947 */ /* 0x004fea0003800000 */
.L_x_110:
[----:B------:R-:W-:Y:S05]  /*6850*/  BSYNC B0 ;  /* 0x0000000000007941 */ /* 0x000fea0003800000 */
.L_x_109:
[----:B------:R-:W-:Y:S02]  /*6860*/  ISETP.NE.AND P0, PT, R67, RZ, PT ;  /* 0x000000ff4300720c */ /* 0x000fe40003f05270 */
[----:B------:R-:W-:Y:S11]  /*6870*/  IADD3 R65, PT, PT, R65, 0x1, RZ ;  /* 0x0000000141417810 */ /* 0x000ff60007ffe0ff */
[----:B------:R4:W1:Y:S04]  /*6880*/  @P0 LDS.128 R56, [R6] ;  /* 0x0000000006380984 */ /* 0x0008680000000c00 */
[----:B------:R4:W1:Y:S04]  /*6890*/  @P0 LDS.128 R60, [R5+0x10] ;  /* 0x00001000053c0984 */ /* 0x0008680000000c00 */
[----:B------:R4:W1:Y:S04]  /*68a0*/  @P0 LDS.128 R68, [R4+0x20] ;  /* 0x0000200004440984 */ /* 0x0008680000000c00 */
[----:B------:R4:W1:Y:S02]  /*68b0*/  @P0 LDS.128 R76, [R3+0x30] ;  /* 0x00003000034c0984 */ /* 0x0008640000000c00 */
.L_x_108:
[----:B------:R-:W-:Y:S05]  /*68c0*/  BSYNC B1 ;  /* 0x0000000000017941 */ /* 0x000fea0003800000 */
.L_x_107:
[----:B--2---:R-:W-:Y:S05]  /*68d0*/  VIADD R0, R48, 0x20 ;  /* 0x0000002030007836 */ /* 0x004fea0000000000 */
[----:B------:R-:W-:Y:S04]  /*68e0*/  SHF.R.U32.HI R0, RZ, 0x15, R0 ;  /* 0x00000015ff007819 */ /* 0x000fe80000011600 */
[----:B------:R-:W-:Y:S11]  /*68f0*/  LOP3.LUT P0, RZ, R0, 0x3, R92, 0x48, !PT ;  /* 0x0000000300ff7812 */ /* 0x000ff6000780485c */
[----:B------:R-:W-:Y:S02]  /*6900*/  @!UPT UIADD3 URZ, UPT, UPT, URZ, URZ, URZ ;  /* 0x000000fffffff290 */ /* 0x000fe4000fffe0ff */
[----:B------:R-:W-:Y:S05]  /*6910*/  @!P0 BRA `(.L_x_112) ;  /* 0x0000000000408947 */ /* 0x000fea0003800000 */
[----:B------:R-:W2:Y:S01]  /*6920*/  LDCU.64 UR8, c[0x4][0x70] ;  /* 0x01000e00ff0877ac */ /* 0x000ea20008000a00 */
[----:B----4-:R-:W-:Y:S01]  /*6930*/  MOV R3, 0x0 ;  /* 0x0000000000037802 */ /* 0x010fe20000000f00 */
[----:B------:R-:W-:Y:S02]  /*6940*/  HFMA2 R12, -RZ, RZ, 0, 5.9604644775390625e-08 ;  /* 0x00000001ff0c7431 */ /* 0x000fe400000001ff */
[----:B-1----:R-:W-:Y:S02]  /*6950*/  IMAD.MOV.U32 R8, RZ, RZ, 0x192 ;  /* 0x00000192ff087424 */ /* 0x002fe400078e00ff */
[----:B------:R-:W-:Y:S01]  /*6960*/  IMAD.MOV.U32 R13, RZ, RZ, RZ ;  /* 0x000000ffff0d7224 */ /* 0x000fe200078e00ff */
[----:B------:R-:W1:Y:S01]  /*6970*/  LDCU.64 UR6, c[0x4][0x78] ;  /* 0x01000f00ff0677ac */ /* 0x000e620008000a00 */
[----:B------:R-:W4:Y:S01]  /*6980*/  LDC.64 R2, c[0x4][R3] ;  /* 0x0100000003027b82 */ /* 0x000f220000000a00 */
[----:B------:R-:W5:Y:S01]  /*6990*/  LDCU.64 UR4, c[0x4][0x10] ;  /* 0x01000200ff0477ac */ /* 0x000f620008000a00 */
[----:B--2---:R-:W-:Y:S01]  /*69a0*/  MOV R5, UR9 ;  /* 0x0000000900057c02 */ /* 0x004fe20008000f00 */
[----:B------:R-:W-:Y:S01]  /*69b0*/  IMAD.U32 R4, RZ, RZ, UR8 ;  /* 0x00000008ff047e24 */ /* 0x000fe2000f8e00ff */
[----:B-1----:R-:W-:Y:S01]  /*69c0*/  MOV R7, UR7 ;  /* 0x0000000700077c02 */ /* 0x002fe20008000f00 */
[----:B------:R-:W-:Y:S01]  /*69d0*/  IMAD.U32 R6, RZ, RZ, UR6 ;  /* 0x00000006ff067e24 */ /* 0x000fe2000f8e00ff */
[----:B-----5:R-:W-:Y:S01]  /*69e0*/  MOV R11, UR5 ;  /* 0x00000005000b7c02 */ /* 0x020fe20008000f00 */
[----:B------:R-:W-:Y:S02]  /*69f0*/  IMAD.U32 R10, RZ, RZ, UR4 ;  /* 0x00000004ff0a7e24 */ /* 0x000fe4000f8e00ff */
[----:B------:R-:W-:Y:S07]  /*6a00*/  LEPC R20, `(.L_x_112) ;  /* 0x000000001014794e */ /* 0x000fee0000000000 */
[----:B---34-:R-:W-:Y:S05]  /*6a10*/  CALL.ABS.NOINC R2 ;  /* 0x0000000002007343 */ /* 0x018fea0003c00000 */
.L_x_112:
[----:B------:R-:W-:Y:S05]  /*6a20*/  WARPSYNC.ALL ;  /* 0x0000000000007948 */ /* 0x000fea0003800000 */
[----:B------:R-:W-:Y:S01]  /*6a30*/  R2UR UR4, R48 ;  /* 0x00000000300472ca */ /* 0x000fe200000e0000 */
[--C-:B-1--4-:R-:W-:Y:S01]  /*6a40*/  HADD2.F32 R3, -RZ, R56.reuse.H0_H0 ;  /* 0x20000038ff037230 */ /* 0x112fe20000004100 */
[----:B------:R-:W-:Y:S01]  /*6a50*/  ISETP.NE.AND P6, PT, R107, RZ, PT ;  /* 0x000000ff6b00720c */ /* 0x000fe20003fc5270 */
[--C-:B------:R-:W-:Y:S01]  /*6a60*/  HADD2.F32 R51, -RZ, R57.reuse.H1_H1 ;  /* 0x30000039ff337230 */ /* 0x100fe20000004100 */
[----:B------:R-:W-:Y:S01]  /*6a70*/  MOV R50, UR51 ;  /* 0x0000003300327c02 */ /* 0x000fe20008000f00 */
[----:B------:R-:W-:Y:S01]  /*6a80*/  BSSY.RECONVERGENT B0, `(.L_x_113) ;  /* 0x000008c000007945 */ /* 0x000fe20003800200 */
[----:B------:R-:W-:Y:S02]  /*6a90*/  MOV R72, UR37 ;  /* 0x0000002500487c02 */ /* 0x000fe40008000f00 */
[----:B------:R-:W-:Y:S05]  /*6aa0*/  ISETP.NE.AND P0, PT, R102, RZ, PT ;  /* 0x000000ff6600720c */ /* 0x000fea0003f05270 */
[----:B------:R-:W1:Y:S02]  /*6ab0*/  LDTM.x32 R4, tmem[UR4+0x20] ;  /* 0x00002004000479ee */ /* 0x000e6400082c0000 */
[----:B------:R-:W-:Y:S04]  /*6ac0*/  @P6 LEA R50, R50, UR48, 0x3 ;  /* 0x0000003032326c11 */ /* 0x000fe8000f8e18ff */
[----:B------:R-:W-:Y:S04]  /*6ad0*/  @P6 IADD3 R50, PT, PT, R50, 0x50, RZ ;  /* 0x0000005032326810 */ /* 0x000fe80007ffe0ff */
[----:B------:R-:W-:Y:S01]  /*6ae0*/  @P6 PRMT R72, R72, 0x654, R50 ;  /* 0x0000065448486816 */ /* 0x000fe20000000032 */
[----:B------:R-:W-:Y:S02]  /*6af0*/  HADD2.F32 R50, -RZ, R57.H0_H0 ;  /* 0x20000039ff327230 */ /* 0x000fe40000004100 */
[C---:B-1----:R-:W-:Y:S01]  /*6b00*/  FMUL R0, R47.reuse, R4 ;  /* 0x000000042f007220 */ /* 0x042fe20000400000 */
[----:B------:R-:W-:Y:S02]  /*6b10*/  HADD2.F32 R4, -RZ, R56.H1_H1 ;  /* 0x30000038ff047230 */ /* 0x000fe40000004100 */
[C---:B------:R-:W-:Y:S01]  /*6b20*/  FMUL R2, R47.reuse, R5 ;  /* 0x000000052f027220 */ /* 0x040fe20000400000 */
[----:B------:R-:W-:Y:S01]  /*6b30*/  FMUL R7, R47, R7 ;  /* 0x000000072f077220 */ /* 0x000fe20000400000 */
[----:B------:R-:W-:Y:S01]  /*6b40*/  FFMA R0, R49, R3, R0 ;  /* 0x0000000331007223 */ /* 0x000fe20000000000 */
[----:B------:R-:W-:Y:S01]  /*6b50*/  FMUL R3, R47, R6 ;  /* 0x000000062f037220 */ /* 0x000fe20000400000 */
[----:B------:R-:W-:Y:S01]  /*6b60*/  FFMA R2, R49, R4, R2 ;  /* 0x0000000431027223 */ /* 0x000fe20000000002 */
[C---:B------:R-:W-:Y:S01]  /*6b70*/  FMUL R4, R47.reuse, R8 ;  /* 0x000000082f047220 */ /* 0x040fe20000400000 */
[----:B------:R-:W-:Y:S01]  /*6b80*/  FMUL R8, R47, R12 ;  /* 0x0000000c2f087220 */ /* 0x000fe20000400000 */
[----:B------:R-:W-:Y:S01]  /*6b90*/  FFMA R3, R49, R50, R3 ;  /* 0x0000003231037223 */ /* 0x000fe20000000003 */
[C---:B------:R-:W-:Y:S01]  /*6ba0*/  FMUL R12, R47.reuse, R16 ;  /* 0x000000102f0c7220 */ /* 0x040fe20000400000 */
[C---:B------:R-:W-:Y:S01]  /*6bb0*/  FMUL R16, R47.reuse, R20 ;  /* 0x000000142f107220 */ /* 0x040fe20000400000 */
[C---:B------:R-:W-:Y:S01]  /*6bc0*/  FMUL R20, R47.reuse, R24 ;  /* 0x000000182f147220 */ /* 0x040fe20000400000 */
[C---:B------:R-:W-:Y:S01]  /*6bd0*/  FMUL R24, R47.reuse, R28 ;  /* 0x0000001c2f187220 */ /* 0x040fe20000400000 */
[C---:B------:R-:W-:Y:S01]  /*6be0*/  FMUL R28, R47.reuse, R32 ;  /* 0x000000202f1c7220 */ /* 0x040fe20000400000 */
[--C-:B------:R-:W-:Y:S01]  /*6bf0*/  HADD2.F32 R32, -RZ, R58.reuse.H0_H0 ;  /* 0x2000003aff207230 */ /* 0x100fe20000004100 */
[----:B------:R-:W-:Y:S01]  /*6c00*/  F2FP.F16.F32.PACK_AB R52, R2, R0 ;  /* 0x000000000234723e */ /* 0x000fe200000000ff */
[----:B------:R-:W-:Y:S02]  /*6c10*/  HADD2.F32 R0, -RZ, R58.H1_H1 ;  /* 0x3000003aff007230 */ /* 0x000fe40000004100 */
[----:B------:R-:W-:Y:S01]  /*6c20*/  FMUL R5, R47, R9 ;  /* 0x000000092f057220 */ /* 0x000fe20000400000 */
[--C-:B------:R-:W-:Y:S02]  /*6c30*/  HADD2.F32 R2, -RZ, R59.reuse.H0_H0 ;  /* 0x2000003bff027230 */ /* 0x100fe40000004100 */
[C---:B------:R-:W-:Y:S01]  /*6c40*/  FFMA R7, R49.reuse, R51, R7 ;  /* 0x0000003331077223 */ /* 0x040fe20000000007 */
[C---:B------:R-:W-:Y:S01]  /*6c50*/  FFMA R4, R49.reuse, R32, R4 ;  /* 0x0000002031047223 */ /* 0x040fe20000000004 */
[----:B------:R-:W-:Y:S02]  /*6c60*/  HADD2.F32 R32, -RZ, R59.H1_H1 ;  /* 0x3000003bff207230 */ /* 0x000fe40000004100 */
[----:B------:R-:W-:Y:S01]  /*6c70*/  FFMA R5, R49, R0, R5 ;  /* 0x0000000031057223 */ /* 0x000fe20000000005 */
[--C-:B------:R-:W-:Y:S01]  /*6c80*/  HADD2.F32 R0, -RZ, R60.reuse.H0_H0 ;  /* 0x2000003cff007230 */ /* 0x100fe20000004100 */
[----:B------:R-:W-:Y:S01]  /*6c90*/  F2FP.F16.F32.PACK_AB R53, R7, R3 ;  /* 0x000000030735723e */ /* 0x000fe200000000ff */
[----:B------:R-:W-:Y:S01]  /*6ca0*/  FMUL R6, R47, R10 ;  /* 0x0000000a2f067220 */ /* 0x000fe20000400000 */
[--C-:B------:R-:W-:Y:S01]  /*6cb0*/  HADD2.F32 R3, -RZ, R61.reuse.H0_H0 ;  /* 0x2000003dff037230 */ /* 0x100fe20000004100 */
[----:B------:R-:W-:Y:S01]  /*6cc0*/  F2FP.F16.F32.PACK_AB R54, R5, R4 ;  /* 0x000000040536723e */ /* 0x000fe200000000ff */
[----:B------:R-:W-:Y:S01]  /*6cd0*/  FMUL R11, R47, R11 ;  /* 0x0000000b2f0b7220 */ /* 0x000fe20000400000 */
[----:B------:R-:W-:Y:S01]  /*6ce0*/  FFMA R6, R49, R2, R6 ;  /* 0x0000000231067223 */ /* 0x000fe20000000006 */
[----:B------:R-:W-:Y:S02]  /*6cf0*/  HADD2.F32 R2, -RZ, R60.H1_H1 ;  /* 0x3000003cff027230 */ /* 0x000fe40000004100 */
[----:B------:R-:W-:Y:S01]  /*6d00*/  FMUL R9, R47, R13 ;  /* 0x0000000d2f097220 */ /* 0x000fe20000400000 */
[C---:B------:R-:W-:Y:S01]  /*6d10*/  FFMA R11, R49.reuse, R32, R11 ;  /* 0x00000020310b7223 */ /* 0x040fe2000000000b */
[----:B------:R-:W-:Y:S01]  /*6d20*/  FFMA R8, R49, R0, R8 ;  /* 0x0000000031087223 */ /* 0x000fe20000000008 */
[C---:B------:R-:W-:Y:S01]  /*6d30*/  FMUL R10, R47.reuse, R14 ;  /* 0x0000000e2f0a7220 */ /* 0x040fe20000400000 */
[----:B------:R-:W-:Y:S02]  /*6d40*/  HADD2.F32 R0, -RZ, R61.H1_H1 ;  /* 0x3000003dff007230 */ /* 0x000fe40000004100 */
[----:B------:R-:W-:Y:S01]  /*6d50*/  FMUL R15, R47, R15 ;  /* 0x0000000f2f0f7220 */ /* 0x000fe20000400000 */
[C---:B------:R-:W-:Y:S01]  /*6d60*/  FFMA R9, R49.reuse, R2, R9 ;  /* 0x0000000231097223 */ /* 0x040fe20000000009 */
[C---:B------:R-:W-:Y:S01]  /*6d70*/  FFMA R10, R49.reuse, R3, R10 ;  /* 0x00000003310a7223 */ /* 0x040fe2000000000a */
[--C-:B------:R-:W-:Y:S02]  /*6d80*/  HADD2.F32 R2, -RZ, R62.reuse.H0_H0 ;  /* 0x2000003eff027230 */ /* 0x100fe40000004100 */
[----:B------:R-:W-:Y:S01]  /*6d90*/  FFMA R15, R49, R0, R15 ;  /* 0x00000000310f7223 */ /* 0x000fe2000000000f */
[----:B------:R-:W-:Y:S02]  /*6da0*/  HADD2.F32 R3, -RZ, R62.H1_H1 ;  /* 0x3000003eff037230 */ /* 0x000fe40000004100 */
[C---:B------:R-:W-:Y:S01]  /*6db0*/  FMUL R13, R47.reuse, R17 ;  /* 0x000000112f0d7220 */ /* 0x040fe20000400000 */
[--C-:B------:R-:W-:Y:S02]  /*6dc0*/  HADD2.F32 R0, -RZ, R63.reuse.H0_H0 ;  /* 0x2000003fff007230 */ /* 0x100fe40000004100 */
[----:B------:R-:W-:Y:S01]  /*6dd0*/  FMUL R14, R47, R18 ;  /* 0x000000122f0e7220 */ /* 0x000fe20000400000 */
[C---:B------:R-:W-:Y:S01]  /*6de0*/  FFMA R12, R49.reuse, R2, R12 ;  /* 0x00000002310c7223 */ /* 0x040fe2000000000c */
[C---:B------:R-:W-:Y:S01]  /*6df0*/  FFMA R13, R49.reuse, R3, R13 ;  /* 0x00000003310d7223 */ /* 0x040fe2000000000d */
[----:B------:R-:W-:Y:S02]  /*6e00*/  HADD2.F32 R2, -RZ, R63.H1_H1 ;  /* 0x3000003fff027230 */ /* 0x000fe40000004100 */
[----:B------:R-:W-:Y:S01]  /*6e10*/  FFMA R14, R49, R0, R14 ;  /* 0x00000000310e7223 */ /* 0x000fe2000000000e */
[C---:B------:R-:W-:Y:S01]  /*6e20*/  FMUL R19, R47.reuse, R19 ;  /* 0x000000132f137220 */ /* 0x040fe20000400000 */
[--C-:B------:R-:W-:Y:S02]  /*6e30*/  HADD2.F32 R0, -RZ, R68.reuse.H0_H0 ;  /* 0x20000044ff007230 */ /* 0x100fe40000004100 */
[----:B------:R-:W-:Y:S01]  /*6e40*/  FMUL R17, R47, R21 ;  /* 0x000000152f117220 */ /* 0x000fe20000400000 */
[--C-:B------:R-:W-:Y:S02]  /*6e50*/  HADD2.F32 R3, -RZ, R69.reuse.H0_H0 ;  /* 0x20000045ff037230 */ /* 0x100fe40000004100 */
[C---:B------:R-:W-:Y:S01]  /*6e60*/  FFMA R19, R49.reuse, R2, R19 ;  /* 0x0000000231137223 */ /* 0x040fe20000000013 */
[----:B------:R-:W-:Y:S02]  /*6e70*/  HADD2.F32 R2, -RZ, R68.H1_H1 ;  /* 0x30000044ff027230 */ /* 0x000fe40000004100 */
        /* <DEDUP_REMOVED lines=9> */
[----:B------:R-:W-:Y:S01]  /*6f10*/  FMUL R21, R47, R25 ;  /* 0x000000192f157220 */ /* 0x000fe20000400000 */
[----:B------:R-:W-:Y:S01]  /*6f20*/  F2FP.F16.F32.PACK_AB R55, R11, R6 ;  /* 0x000000060b37723e */ /* 0x000fe200000000ff */
[--C-:B------:R-:W-:Y:S02]  /*6f30*/  HADD2.F32 R3, -RZ, R71.reuse.H0_H0 ;  /* 0x20000047ff037230 */ /* 0x100fe40000004100 */
[----:B------:R-:W-:Y:S01]  /*6f40*/  FMUL R22, R47, R26 ;  /* 0x0000001a2f167220 */ /* 0x000fe20000400000 */
[C---:B------:R-:W-:Y:S01]  /*6f50*/  FFMA R20, R49.reuse, R2, R20 ;  /* 0x0000000231147223 */ /* 0x040fe20000000014 */
[C---:B------:R-:W-:Y:S01]  /*6f60*/  FFMA R21, R49.reuse, R0, R21 ;  /* 0x0000000031157223 */ /* 0x040fe20000000015 */
[----:B------:R1:W-:Y:S01]  /*6f70*/  STS.128 [R100+0x2000], R52 ;  /* 0x0020003464007388 */ /* 0x0003e20000000c00 */
[----:B------:R-:W-:Y:S02]  /*6f80*/  HADD2.F32 R0, -RZ, R71.H1_H1 ;  /* 0x30000047ff007230 */ /* 0x000fe40000004100 */
[----:B------:R-:W-:Y:S01]  /*6f90*/  FFMA R22, R49, R3, R22 ;  /* 0x0000000331167223 */ /* 0x000fe20000000016 */
[----:B------:R-:W-:Y:S01]  /*6fa0*/  FMUL R27, R47, R27 ;  /* 0x0000001b2f1b7220 */ /* 0x000fe20000400000 */
[--C-:B------:R-:W-:Y:S01]  /*6fb0*/  HADD2.F32 R2, -RZ, R76.reuse.H0_H0 ;  /* 0x2000004cff027230 */ /* 0x100fe20000004100 */
[----:B------:R-:W-:Y:S01]  /*6fc0*/  F2FP.F16.F32.PACK_AB R8, R9, R8 ;  /* 0x000000080908723e */ /* 0x000fe200000000ff */
[----:B------:R-:W-:Y:S01]  /*6fd0*/  HADD2.F32 R3, -RZ, R76.H1_H1 ;  /* 0x3000004cff037230 */ /* 0x000fe20000004100 */
[----:B------:R-:W-:Y:S01]  /*6fe0*/  F2FP.F16.F32.PACK_AB R9, R15, R10 ;  /* 0x0000000a0f09723e */ /* 0x000fe200000000ff */
[----:B------:R-:W-:Y:S01]  /*6ff0*/  FMUL R25, R47, R29 ;  /* 0x0000001d2f197220 */ /* 0x000fe20000400000 */
[--C-:B------:R-:W-:Y:S01]  /*7000*/  HADD2.F32 R4, -RZ, R77.reuse.H0_H0 ;  /* 0x2000004dff047230 */ /* 0x100fe20000004100 */
[----:B------:R-:W-:Y:S01]  /*7010*/  F2FP.F16.F32.PACK_AB R10, R13, R12 ;  /* 0x0000000c0d0a723e */ /* 0x000fe200000000ff */
[----:B------:R-:W-:Y:S01]  /*7020*/  FMUL R26, R47, R30 ;  /* 0x0000001e2f1a7220 */ /* 0x000fe20000400000 */
[----:B------:R-:W-:Y:S01]  /*7030*/  F2FP.F16.F32.PACK_AB R11, R19, R14 ;  /* 0x0000000e130b723e */ /* 0x000fe200000000ff */
[C---:B------:R-:W-:Y:S01]  /*7040*/  FFMA R27, R49.reuse, R0, R27 ;  /* 0x00000000311b7223 */ /* 0x040fe2000000001b */
[C---:B------:R-:W-:Y:S01]  /*7050*/  FFMA R24, R49.reuse, R2, R24 ;  /* 0x0000000231187223 */ /* 0x040fe20000000018 */
[----:B------:R-:W-:Y:S02]  /*7060*/  HADD2.F32 R0, -RZ, R77.H1_H1 ;  /* 0x3000004dff007230 */ /* 0x000fe40000004100 */
[----:B------:R-:W-:Y:S01]  /*7070*/  FFMA R25, R49, R3, R25 ;  /* 0x0000000331197223 */ /* 0x000fe20000000019 */
[----:B------:R1:W-:Y:S01]  /*7080*/  STS.128 [R99+0x2010], R8 ;  /* 0x0020100863007388 */ /* 0x0003e20000000c00 */
[----:B------:R-:W-:Y:S01]  /*7090*/  FMUL R31, R47, R31 ;  /* 0x0000001f2f1f7220 */ /* 0x000fe20000400000 */
[--C-:B------:R-:W-:Y:S02]  /*70a0*/  HADD2.F32 R2, -RZ, R78.reuse.H0_H0 ;  /* 0x2000004eff027230 */ /* 0x100fe40000004100 */
[----:B------:R-:W-:Y:S01]  /*70b0*/  FFMA R26, R49, R4, R26 ;  /* 0x00000004311a7223 */ /* 0x000fe2000000001a */
[----:B------:R-:W-:Y:S02]  /*70c0*/  HADD2.F32 R3, -RZ, R78.H1_H1 ;  /* 0x3000004eff037230 */ /* 0x000fe40000004100 */
[----:B------:R-:W-:Y:S01]  /*70d0*/  FMUL R29, R47, R33 ;  /* 0x000000212f1d7220 */ /* 0x000fe20000400000 */
[--C-:B------:R-:W-:Y:S01]  /*70e0*/  HADD2.F32 R4, -RZ, R79.reuse.H0_H0 ;  /* 0x2000004fff047230 */ /* 0x100fe20000004100 */
[----:B------:R-:W-:Y:S01]  /*70f0*/  F2FP.F16.F32.PACK_AB R16, R17, R16 ;  /* 0x000000101110723e */ /* 0x000fe200000000ff */
[----:B------:R-:W-:Y:S01]  /*7100*/  FMUL R30, R47, R34 ;  /* 0x000000222f1e7220 */ /* 0x000fe20000400000 */
        /* <DEDUP_REMOVED lines=14> */
[----:B------:R-:W-:Y:S02]  /*71f0*/  F2FP.F16.F32.PACK_AB R27, R35, R30 ;  /* 0x0000001e231b723e */ /* 0x000fe400000000ff */
[----:B------:R-:W-:Y:S02]  /*7200*/  LEA R0, R65, UR48, 0x3 ;  /* 0x0000003041007c11 */ /* 0x000fe4000f8e18ff */
[----:B------:R-:W-:Y:S01]  /*7210*/  @P6 SHF.L.U32 R2, R97, 0x1f, RZ ;  /* 0x0000001f61026819 */ /* 0x000fe200000006ff */
        /* <DEDUP_REMOVED lines=9> */
[----:B------:R-:W-:Y:S02]  /*72b0*/  UIADD3 UR8, UP0, UPT, UR52, 0x680, URZ ;  /* 0x0000068034087890 */ /* 0x000fe4000ff1e0ff */
[----:B------:R-:W-:Y:S02]  /*72c0*/  UIADD3 UR5, UPT, UPT, UR41, 0x20, URZ ;  /* 0x0000002029057890 */ /* 0x000fe4000fffe0ff */
[----:B------:R-:W-:Y:S02]  /*72d0*/  UIADD3 UR4, UPT, UPT, UR48, 0x2200, URZ ;  /* 0x0000220030047890 */ /* 0x000fe4000fffe0ff */
[----:B------:R-:W-:Y:S01]  /*72e0*/  UIADD3.X UR9, UPT, UPT, URZ, UR53, URZ, UP0, !UPT ;  /* 0x00000035ff097290 */ /* 0x000fe200087fe4ff */
[----:B------:R-:W-:Y:S01]  /*72f0*/  UMOV UR6, UR42 ;  /* 0x0000002a00067c82 */ /* 0x000fe20008000000 */
[----:B------:R-:W-:Y:S07]  /*7300*/  UMOV UR7, UR36 ;  /* 0x0000002400077c82 */ /* 0x000fee0008000000 */
[----:B------:R2:W-:Y:S01]  /*7310*/  UTMASTG.3D [UR4], [UR8] ;  /* 0x00000004080073b5 */ /* 0x0005e20008010000 */
[----:B------:R0:W-:Y:S01]  /*7320*/  UTMACMDFLUSH ;  /* 0x00000000000079b7 */ /* 0x0001e20000000000 */
[----:B--2---:R-:W-:Y:S04]  /*7330*/  DEPBAR.LE SB0, 0x1 ;  /* 0x000080400000791a */ /* 0x004fe80000000000 */
.L_x_114:
[----:B------:R-:W-:Y:S05]  /*7340*/  BSYNC.RECONVERGENT B0 ;  /* 0x0000000000007941 */ /* 0x000fea0003800200 */
.L_x_113:
[----:B------:R-:W-:Y:S01]  /*7350*/  BAR.SYNC.DEFER_BLOCKING 0x1, 0x80 ;  /* 0x0042000000007b1d */ /* 0x000fe20000010000 */
[----:B------:R-:W-:Y:S04]  /*7360*/  UIADD3 UR40, UPT, UPT, UR51, 0x1, URZ ;  /* 0x0000000133287890 */ /* 0x000fe8000fffe0ff */
[----:B------:R-:W-:Y:S04]  /*7370*/  UISETP.NE.AND UP0, UPT, UR40, 0x4, UPT ;  /* 0x000000042800788c */ /* 0x000fe8000bf05270 */
[----:B------:R-:W-:Y:S01]  /*7380*/  USEL UR40, UR40, URZ, UP0 ;  /* 0x000000ff28287287 */ /* 0x000fe20008000000 */
[----:B------:R2:W-:Y:S01]  /*7390*/  @P6 SYNCS.ARRIVE.TRANS64.RED.A1T0 RZ, [R72+URZ], RZ ;  /* 0x000000ff48ff69a7 */ /* 0x0005e200081004ff */
[----:B------:R-:W-:Y:S01]  /*73a0*/  BSSY B1, `(.L_x_115) ;  /* 0x0000017000017945 */ /* 0x000fe20003800000 */
[----:B------:R-:W4:Y:S02]  /*73b0*/  @P6 SYNCS.PHASECHK.TRANS64.TRYWAIT P0, [R0+URZ+0x30], R2 ;  /* 0x00003002000065a7 */ /* 0x000f2400080011ff */
[----:B----4-:R-:W-:Y:S01]  /*73c0*/  @P6 SEL R66, RZ, 0x1, !P0 ;  /* 0x00000001ff426807 */ /* 0x010fe20004000000 */
[----:B--2---:R-:W-:Y:S06]  /*73d0*/  @!P6 BRA `(.L_x_116) ;  /* 0x00000000004ce947 */ /* 0x004fec0003800000 */
        /* <DEDUP_REMOVED lines=9> */
[----:B------:R-:W-:Y:S04]  /*7470*/  SHF.L.U32 R6, R97, 0x1f, RZ ;  /* 0x0000001f61067819 */ /* 0x000fe800000006ff */
[----:B------:R-:W2:Y:S02]  /*7480*/  SYNCS.PHASECHK.TRANS64.TRYWAIT P0, [R0+URZ+0x30], R6 ;  /* 0x00003006000075a7 */ /* 0x000ea400080011ff */
[----:B--2---:R-:W-:Y:S05]  /*7490*/  @!P0 BRA `(.L_x_119) ;  /* 0x00000024004c8947 */ /* 0x004fea0003800000 */
.L_x_118:
[----:B------:R-:W-:Y:S05]  /*74a0*/  BSYNC B0 ;  /* 0x0000000000007941 */ /* 0x000fea0003800000 */
.L_x_117:
[----:B------:R-:W-:Y:S02]  /*74b0*/  ISETP.NE.AND P0, PT, R67, RZ, PT ;  /* 0x000000ff4300720c */ /* 0x000fe40003f05270 */
[----:B------:R-:W-:Y:S11]  /*74c0*/  IADD3 R65, PT, PT, R65, 0x1, RZ ;  /* 0x0000000141417810 */ /* 0x000ff60007ffe0ff */
[----:B------:R4:W1:Y:S04]  /*74d0*/  @P0 LDS.128 R56, [R5] ;  /* 0x0000000005380984 */ /* 0x0008680000000c00 */
[----:B------:R4:W1:Y:S04]  /*74e0*/  @P0 LDS.128 R60, [R4+0x10] ;  /* 0x00001000043c0984 */ /* 0x0008680000000c00 */
[----:B------:R4:W1:Y:S04]  /*74f0*/  @P0 LDS.128 R68, [R3+0x20] ;  /* 0x0000200003440984 */ /* 0x0008680000000c00 */
[----:B------:R4:W1:Y:S02]  /*7500*/  @P0 LDS.128 R76, [R2+0x30] ;  /* 0x00003000024c0984 */ /* 0x0008640000000c00 */
.L_x_116:
[----:B------:R-:W-:Y:S05]  /*7510*/  BSYNC B1 ;  /* 0x0000000000017941 */ /* 0x000fea0003800000 */
.L_x_115:
        /* <DEDUP_REMOVED lines=21> */
.L_x_120:
        /* <DEDUP_REMOVED lines=146> */
.L_x_122:
[----:B------:R-:W-:Y:S05]  /*7f90*/  BSYNC.RECONVERGENT B0 ;  /* 0x0000000000007941 */ /* 0x000fea0003800200 */
.L_x_121:
        /* <DEDUP_REMOVED lines=21> */
.L_x_126:
[----:B------:R-:W-:Y:S05]  /*80f0*/  BSYNC B0 ;  /* 0x0000000000007941 */ /* 0x000fea0003800000 */
.L_x_125:
[----:B------:R-:W-:Y:S11]  /*8100*/  ISETP.NE.AND P0, PT, R67, RZ, PT ;  /* 0x000000ff4300720c */ /* 0x000ff60003f05270 */
[----:B------:R-:W-:Y:S02]  /*8110*/  @!UPT UIADD3 URZ, UPT, UPT, URZ, URZ, URZ ;  /* 0x000000fffffff290 */ /* 0x000fe4000fffe0ff */
[----:B------:R4:W1:Y:S04]  /*8120*/  @P0 LDS.128 R56, [R4] ;  /* 0x0000000004380984 */ /* 0x0008680000000c00 */
[----:B------:R4:W1:Y:S04]  /*8130*/  @P0 LDS.128 R60, [R3+0x10] ;  /* 0x00001000033c0984 */ /* 0x0008680000000c00 */
[----:B------:R4:W1:Y:S04]  /*8140*/  @P0 LDS.128 R68, [R2+0x20] ;  /* 0x0000200002440984 */ /* 0x0008680000000c00 */
[----:B------:R4:W1:Y:S02]  /*8150*/  @P0 LDS.128 R76, [R65+0x30] ;  /* 0x00003000414c0984 */ /* 0x0008640000000c00 */
.L_x_124:
[----:B------:R-:W-:Y:S05]  /*8160*/  BSYNC B1 ;  /* 0x0000000000017941 */ /* 0x000fea0003800000 */
.L_x_123:
        /* <DEDUP_REMOVED lines=21> */
.L_x_128:
[----:B------:R-:W-:Y:S01]  /*82c0*/  ISETP.NE.AND P0, PT, R102, RZ, PT ;  /* 0x000000ff6600720c */ /* 0x000fe20003f05270 */
[----:B------:R-:W-:Y:S05]  /*82d0*/  WARPSYNC.ALL ;  /* 0x0000000000007948 */ /* 0x000fea0003800000 */
[----:B------:R-:W-:Y:S01]  /*82e0*/  R2UR UR4, R48 ;  /* 0x00000000300472ca */ /* 0x000fe200000e0000 */
[--C-:B-1----:R-:W-:Y:S01]  /*82f0*/  HADD2.F32 R0, -RZ, R56.reuse.H0_H0 ;  /* 0x20000038ff007230 */ /* 0x102fe20000004100 */
[----:B------:R-:W-:Y:S01]  /*8300*/  R2UR UR5, R64 ;  /* 0x00000000400572ca */ /* 0x000fe200000e0000 */
[----:B----4-:R-:W-:Y:S01]  /*8310*/  HADD2.F32 R2, -RZ, R56.H1_H1 ;  /* 0x30000038ff027230 */ /* 0x010fe20000004100 */
[----:B------:R-:W-:Y:S01]  /*8320*/  BSSY.RECONVERGENT B0, `(.L_x_129) ;  /* 0x0000089000007945 */ /* 0x000fe20003800200 */
[--C-:B------:R-:W-:Y:S02]  /*8330*/  HADD2.F32 R3, -RZ, R57.reuse.H0_H0 ;  /* 0x20000039ff037230 */ /* 0x100fe40000004100 */
[----:B------:R-:W-:Y:S02]  /*8340*/  HADD2.F32 R48, -RZ, R57.H1_H1 ;  /* 0x30000039ff307230 */ /* 0x000fe40000004100 */
[--C-:B------:R-:W-:Y:S02]  /*8350*/  HADD2.F32 R50, -RZ, R58.reuse.H0_H0 ;  /* 0x2000003aff327230 */ /* 0x100fe40000004100 */
[----:B------:R-:W-:Y:S02]  /*8360*/  HADD2.F32 R51, -RZ, R58.H1_H1 ;  /* 0x3000003aff337230 */ /* 0x000fe40000004100 */
[----:B------:R-:W1:Y:S01]  /*8370*/  LDTM.x32 R4, tmem[UR4+0x60] ;  /* 0x00006004000479ee */ /* 0x000e6200082c0000 */
[----:B------:R-:W-:Y:S01]  /*8380*/  NOP ;  /* 0x0000000000007918 */ /* 0x000fe20000000000 */
[----:B------:R-:W-:Y:S01]  /*8390*/  UIADD3 UR5, UPT, UPT, UR5, 0xc0, URZ ;  /* 0x000000c005057890 */ /* 0x000fe2000fffe0ff */
[--C-:B------:R-:W-:Y:S02]  /*83a0*/  HADD2.F32 R52, -RZ, R59.reuse.H0_H0 ;  /* 0x2000003bff347230 */ /* 0x100fe40000004100 */
[----:B------:R-:W-:Y:S01]  /*83b0*/  HADD2.F32 R53, -RZ, R59.H1_H1 ;  /* 0x3000003bff357230 */ /* 0x000fe20000004100 */
[----:B------:R-:W-:Y:S01]  /*83c0*/  UPRMT UR5, UR37, 0x654, UR5 ;  /* 0x0000065425057896 */ /* 0x000fe20008000005 */
[--C-:B------:R-:W-:Y:S02]  /*83d0*/  HADD2.F32 R54, -RZ, R60.reuse.H0_H0 ;  /* 0x2000003cff367230 */ /* 0x100fe40000004100 */
[----:B------:R-:W-:Y:S02]  /*83e0*/  HADD2.F32 R55, -RZ, R60.H1_H1 ;  /* 0x3000003cff377230 */ /* 0x000fe40000004100 */
[--C-:B------:R-:W-:Y:S02]  /*83f0*/  HADD2.F32 R56, -RZ, R61.reuse.H0_H0 ;  /* 0x2000003dff387230 */ /* 0x100fe40000004100 */
[----:B------:R-:W-:Y:S02]  /*8400*/  HADD2.F32 R57, -RZ, R61.H1_H1 ;  /* 0x3000003dff397230 */ /* 0x000fe40000004100 */
[----:B-1----:R-:W-:Y:S01]  /*8410*/  SYNCS.ARRIVE.TRANS64.RED.A1T0 RZ, [UR5], RZ ;  /* 0x000000ffffff79a7 */ /* 0x002fe20008100405 */
[--C-:B------:R-:W-:Y:S02]  /*8420*/  HADD2.F32 R58, -RZ, R62.reuse.H0_H0 ;  /* 0x2000003eff3a7230 */ /* 0x100fe40000004100 */
[----:B------:R-:W-:Y:S02]  /*8430*/  HADD2.F32 R59, -RZ, R62.H1_H1 ;  /* 0x3000003eff3b7230 */ /* 0x000fe40000004100 */
[--C-:B------:R-:W-:Y:S02]  /*8440*/  HADD2.F32 R60, -RZ, R63.reuse.H0_H0 ;  /* 0x2000003fff3c7230 */ /* 0x100fe40000004100 */
[----:B------:R-:W-:Y:S02]  /*8450*/  HADD2.F32 R61, -RZ, R63.H1_H1 ;  /* 0x3000003fff3d7230 */ /* 0x000fe40000004100 */
[C---:B------:R-:W-:Y:S01]  /*8460*/  FMUL R4, R47.reuse, R4 ;  /* 0x000000042f047220 */ /* 0x040fe20000400000 */
[C---:B------:R-:W-:Y:S01]  /*8470*/  FMUL R5, R47.reuse, R5 ;  /* 0x000000052f057220 */ /* 0x040fe20000400000 */
[C---:B------:R-:W-:Y:S01]  /*8480*/  FMUL R6, R47.reuse, R6 ;  /* 0x000000062f067220 */ /* 0x040fe20000400000 */
[----:B------:R-:W-:Y:S01]  /*8490*/  FMUL R7, R47, R7 ;  /* 0x000000072f077220 */ /* 0x000fe20000400000 */
[C---:B------:R-:W-:Y:S01]  /*84a0*/  FFMA R4, R49.reuse, R0, R4 ;  /* 0x0000000031047223 */ /* 0x040fe20000000004 */
[C---:B------:R-:W-:Y:S01]  /*84b0*/  FFMA R5, R49.reuse, R2, R5 ;  /* 0x0000000231057223 */ /* 0x040fe20000000005 */
[C---:B------:R-:W-:Y:S01]  /*84c0*/  FFMA R6, R49.reuse, R3, R6 ;  /* 0x0000000331067223 */ /* 0x040fe20000000006 */
[----:B------:R-:W-:Y:S01]  /*84d0*/  FFMA R7, R49, R48, R7 ;  /* 0x0000003031077223 */ /* 0x000fe20000000007 */
[C---:B------:R-:W-:Y:S01]  /*84e0*/  FMUL R8, R47.reuse, R8 ;  /* 0x000000082f087220 */ /* 0x040fe20000400000 */
[----:B------:R-:W-:Y:S01]  /*84f0*/  FMUL R9, R47, R9 ;  /* 0x000000092f097220 */ /* 0x000fe20000400000 */
[----:B------:R-:W-:Y:S01]  /*8500*/  F2FP.F16.F32.PACK_AB R4, R5, R4 ;  /* 0x000000040504723e */ /* 0x000fe200000000ff */
[----:B------:R-:W-:Y:S01]  /*8510*/  FMUL R0, R47, R10 ;  /* 0x0000000a2f007220 */ /* 0x000fe20000400000 */
[----:B------:R-:W-:Y:S01]  /*8520*/  F2FP.F16.F32.PACK_AB R5, R7, R6 ;  /* 0x000000060705723e */ /* 0x000fe200000000ff */
[C---:B------:R-:W-:Y:S01]  /*8530*/  FFMA R8, R49.reuse, R50, R8 ;  /* 0x0000003231087223 */ /* 0x040fe20000000008 */
[C---:B------:R-:W-:Y:S01]  /*8540*/  FFMA R9, R49.reuse, R51, R9 ;  /* 0x0000003331097223 */ /* 0x040fe20000000009 */
[----:B------:R-:W-:Y:S01]  /*8550*/  FFMA R0, R49, R52, R0 ;  /* 0x0000003431007223 */ /* 0x000fe20000000000 */
[C---:B------:R-:W-:Y:S01]  /*8560*/  FMUL R2, R47.reuse, R11 ;  /* 0x0000000b2f027220 */ /* 0x040fe20000400000 */
[C---:B------:R-:W-:Y:S01]  /*8570*/  FMUL R3, R47.reuse, R12 ;  /* 0x0000000c2f037220 */ /* 0x040fe20000400000 */
[----:B------:R-:W-:Y:S01]  /*8580*/  FMUL R10, R47, R13 ;  /* 0x0000000d2f0a7220 */ /* 0x000fe20000400000 */
[----:B------:R-:W-:Y:S01]  /*8590*/  F2FP.F16.F32.PACK_AB R6, R9, R8 ;  /* 0x000000080906723e */ /* 0x000fe200000000ff */
[C---:B------:R-:W-:Y:S01]  /*85a0*/  FFMA R2, R49.reuse, R53, R2 ;  /* 0x0000003531027223 */ /* 0x040fe20000000002 */
[C---:B------:R-:W-:Y:S01]  /*85b0*/  FFMA R3, R49.reuse, R54, R3 ;  /* 0x0000003631037223 */ /* 0x040fe20000000003 */
[----:B------:R-:W-:Y:S01]  /*85c0*/  FFMA R10, R49, R55, R10 ;  /* 0x00000037310a7223 */ /* 0x000fe2000000000a */
[C---:B------:R-:W-:Y:S01]  /*85d0*/  FMUL R11, R47.reuse, R14 ;  /* 0x0000000e2f0b7220 */ /* 0x040fe20000400000 */
[C---:B------:R-:W-:Y:S01]  /*85e0*/  FMUL R15, R47.reuse, R15 ;  /* 0x0000000f2f0f7220 */ /* 0x040fe20000400000 */
[C---:B------:R-:W-:Y:S01]  /*85f0*/  FMUL R12, R47.reuse, R16 ;  /* 0x000000102f0c7220 */ /* 0x040fe20000400000 */
[----:B------:R-:W-:Y:S01]  /*8600*/  FMUL R13, R47, R17 ;  /* 0x000000112f0d7220 */ /* 0x000fe20000400000 */
[----:B------:R-:W-:Y:S01]  /*8610*/  FFMA R11, R49, R56, R11 ;  /* 0x00000038310b7223 */ /* 0x000fe2000000000b */
[----:B------:R-:W-:Y:S01]  /*8620*/  FMUL R14, R47, R18 ;  /* 0x000000122f0e7220 */ /* 0x000fe20000400000 */
[----:B------:R-:W-:Y:S01]  /*8630*/  FFMA R15, R49, R57, R15 ;  /* 0x00000039310f7223 */ /* 0x000fe2000000000f */
[--C-:B------:R-:W-:Y:S02]  /*8640*/  HADD2.F32 R62, -RZ, R68.reuse.H0_H0 ;  /* 0x20000044ff3e7230 */ /* 0x100fe40000004100 */
[----:B------:R-:W-:Y:S01]  /*8650*/  FMUL R19, R47, R19 ;  /* 0x000000132f137220 */ /* 0x000fe20000400000 */
[----:B------:R-:W-:Y:S01]  /*8660*/  F2FP.F16.F32.PACK_AB R7, R2, R0 ;  /* 0x000000000207723e */ /* 0x000fe200000000ff */
[----:B------:R-:W-:Y:S01]  /*8670*/  FFMA R12, R49, R58, R12 ;  /* 0x0000003a310c7223 */ /* 0x000fe2000000000c */
[----:B------:R-:W-:Y:S02]  /*8680*/  HADD2.F32 R63, -RZ, R68.H1_H1 ;  /* 0x30000044ff3f7230 */ /* 0x000fe40000004100 */
[----:B------:R-:W-:Y:S01]  /*8690*/  FMUL R16, R47, R20 ;  /* 0x000000142f107220 */ /* 0x000fe20000400000 */
[----:B------:R-:W-:Y:S01]  /*86a0*/  FFMA R13, R49, R59, R13 ;  /* 0x0000003b310d7223 */ /* 0x000fe2000000000d */
[----:B------:R1:W-:Y:S01]  /*86b0*/  STS.128 [R100+0x6000], R4 ;  /* 0x0060000464007388 */ /* 0x0003e20000000c00 */
[--C-:B------:R-:W-:Y:S02]  /*86c0*/  HADD2.F32 R64, -RZ, R69.reuse.H0_H0 ;  /* 0x20000045ff407230 */ /* 0x100fe40000004100 */
[----:B------:R-:W-:Y:S01]  /*86d0*/  FMUL R17, R47, R21 ;  /* 0x000000152f117220 */ /* 0x000fe20000400000 */
[----:B------:R-:W-:Y:S01]  /*86e0*/  FFMA R14, R49, R60, R14 ;  /* 0x0000003c310e7223 */ /* 0x000fe2000000000e */
[----:B------:R-:W-:Y:S02]  /*86f0*/  HADD2.F32 R65, -RZ, R69.H1_H1 ;  /* 0x30000045ff417230 */ /* 0x000fe40000004100 */
[----:B------:R-:W-:Y:S01]  /*8700*/  FMUL R18, R47, R22 ;  /* 0x000000162f127220 */ /* 0x000fe20000400000 */
[----:B------:R-:W-:Y:S01]  /*8710*/  FFMA R19, R49, R61, R19 ;  /* 0x0000003d31137223 */ /* 0x000fe20000000013 */
        /* <DEDUP_REMOVED lines=11> */
[----:B------:R-:W-:Y:S01]  /*87d0*/  F2FP.F16.F32.PACK_AB R8, R10, R3 ;  /* 0x000000030a08723e */ /* 0x000fe200000000ff */
[----:B------:R-:W-:Y:S01]  /*87e0*/  FFMA R23, R49, R65, R23 ;  /* 0x0000004131177223 */ /* 0x000fe20000000017 */
[----:B------:R-:W-:Y:S01]  /*87f0*/  F2FP.F16.F32.PACK_AB R9, R15, R11 ;  /* 0x0000000b0f09723e */ /* 0x000fe200000000ff */
[--C-:B------:R-:W-:Y:S02]  /*8800*/  HADD2.F32 R70, -RZ, R76.reuse.H0_H0 ;  /* 0x2000004cff467230 */ /* 0x100fe40000004100 */
[----:B------:R-:W-:Y:S01]  /*8810*/  FMUL R27, R47, R27 ;  /* 0x0000001b2f1b7220 */ /* 0x000fe20000400000 */
[----:B------:R-:W-:Y:S01]  /*8820*/  F2FP.F16.F32.PACK_AB R10, R13, R12 ;  /* 0x0000000c0d0a723e */ /* 0x000fe200000000ff */
[----:B------:R-:W-:Y:S01]  /*8830*/  FFMA R20, R49, R66, R20 ;  /* 0x0000004231147223 */ /* 0x000fe20000000014 */
[----:B------:R-:W-:Y:S01]  /*8840*/  F2FP.F16.F32.PACK_AB R11, R19, R14 ;  /* 0x0000000e130b723e */ /* 0x000fe200000000ff */
[----:B------:R-:W-:Y:S02]  /*8850*/  HADD2.F32 R71, -RZ, R76.H1_H1 ;  /* 0x3000004cff477230 */ /* 0x000fe40000004100 */
[----:B------:R-:W-:Y:S01]  /*8860*/  FMUL R24, R47, R28 ;  /* 0x0000001c2f187220 */ /* 0x000fe20000400000 */
[----:B------:R-:W-:Y:S01]  /*8870*/  FFMA R21, R49, R67, R21 ;  /* 0x0000004331157223 */ /* 0x000fe20000000015 */
[--C-:B------:R-:W-:Y:S01]  /*8880*/  HADD2.F32 R72, -RZ, R77.reuse.H0_H0 ;  /* 0x2000004dff487230 */ /* 0x100fe20000004100 */
[----:B------:R1:W-:Y:S01]  /*8890*/  STS.128 [R99+0x6010], R8 ;  /* 0x0060100863007388 */ /* 0x0003e20000000c00 */
        /* <DEDUP_REMOVED lines=49> */
.L_x_130:
[----:B------:R-:W-:Y:S05]  /*8bb0*/  BSYNC.RECONVERGENT B0 ;  /* 0x0000000000007941 */ /* 0x000fea0003800200 */
.L_x_129:
[----:B------:R-:W-:Y:S01]  /*8bc0*/  BAR.SYNC.DEFER_BLOCKING 0x1, 0x80 ;  /* 0x0042000000007b1d */ /* 0x000fe20000010000 */
[----:B------:R-:W-:Y:S01]  /*8bd0*/  UISETP.NE.AND UP0, UPT, UR49, -0x4, UPT ;  /* 0xfffffffc3100788c */ /* 0x000fe2000bf05270 */
[----:B------:R-:W-:Y:S08]  /*8be0*/  IADD3 R45, PT, PT, R45, 0x1, RZ ;  /* 0x000000012d2d7810 */ /* 0x000ff00007ffe0ff */
[----:B------:R-:W-:Y:S05]  /*8bf0*/  BRA.U !UP0, `(.L_x_131) ;  /* 0x0000000108287547 */ /* 0x000fea000b800000 */
[----:B------:R-:W-:Y:S01]  /*8c00*/  ISETP.NE.AND P0, PT, R107, RZ, PT ;  /* 0x000000ff6b00720c */ /* 0x000fe20003f05270 */
[----:B------:R-:W-:Y:S01]  /*8c10*/  IMAD.U32 R2, RZ, RZ, UR51 ;  /* 0x00000033ff027e24 */ /* 0x000fe2000f8e00ff */
[----:B------:R-:W-:Y:S01]  /*8c20*/  UIADD3 UR51, UPT, UPT, UR51, 0x1, URZ ;  /* 0x0000000133337890 */ /* 0x000fe2000fffe0ff */
[----:B------:R-:W-:Y:S03]  /*8c30*/  IMAD.U32 R0, RZ, RZ, UR37 ;  /* 0x00000025ff007e24 */ /* 0x000fe6000f8e00ff */
[----:B------:R-:W-:Y:S04]  /*8c40*/  UISETP.NE.AND UP0, UPT, UR51, 0x4, UPT ;  /* 0x000000043300788c */ /* 0x000fe8000bf05270 */
[----:B------:R-:W-:Y:S03]  /*8c50*/  USEL UR51, UR51, URZ, UP0 ;  /* 0x000000ff33337287 */ /* 0x000fe60008000000 */
[----:B------:R-:W-:Y:S05]  /*8c60*/  @P0 LEA R2, R2, UR48, 0x3 ;  /* 0x0000003002020c11 */ /* 0x000fea000f8e18ff */
[----:B------:R-:W-:Y:S05]  /*8c70*/  @P0 VIADD R2, R2, 0x50 ;  /* 0x0000005002020836 */ /* 0x000fea0000000000 */
[----:B------:R-:W-:Y:S04]  /*8c80*/  @P0 PRMT R0, R0, 0x654, R2 ;  /* 0x0000065400000816 */ /* 0x000fe80000000002 */
[----:B------:R2:W-:Y:S03]  /*8c90*/  @P0 SYNCS.ARRIVE.TRANS64.RED.A1T0 RZ, [R0+URZ], RZ ;  /* 0x000000ff00ff09a7 */ /* 0x0005e600081004ff */
.L_x_131:
[----:B------:R-:W-:Y:S01]  /*8ca0*/  ISETP.NE.AND P2, PT, R103, RZ, PT ;  /* 0x000000ff6700720c */ /* 0x000fe20003f45270 */
[----:B------:R-:W-:Y:S01]  /*8cb0*/  UIADD3 UR49, UPT, UPT, UR49, 0x4, URZ ;  /* 0x0000000431317890 */ /* 0x000fe2000fffe0ff */
[----:B------:R-:W-:Y:S01]  /*8cc0*/  ISETP.NE.AND P0, PT, R105, 0x2, PT ;  /* 0x000000026900780c */ /* 0x000fe20003f05270 */
[----:B------:R-:W-:Y:S01]  /*8cd0*/  IMAD.IADD R20, R43, 0x1, R86 ;  /* 0x000000012b147824 */ /* 0x000fe200078e0256 */
[----:B------:R-:W-:Y:S01]  /*8ce0*/  ISETP.NE.AND P1, PT, R45, 0x4, PT ;  /* 0x000000042d00780c */ /* 0x000fe20003f25270 */
[----:B------:R-:W-:Y:S01]  /*8cf0*/  IMAD.IADD R21, R44, 0x1, R87 ;  /* 0x000000012c157824 */ /* 0x000fe200078e0257 */
[----:B------:R-:W-:Y:S02]  /*8d00*/  SEL R2, RZ, 0x1, P0 ;  /* 0x00000001ff027807 */ /* 0x000fe40000000000 */
[----:B--2---:R-:W-:Y:S02]  /*8d10*/  SEL R0, RZ, 0x1, P1 ;  /* 0x00000001ff007807 */ /* 0x004fe40000800000 */
[----:B------:R-:W-:Y:S02]  /*8d20*/  LOP3.LUT R95, R95, R2, RZ, 0x3c, !PT ;  /* 0x000000025f5f7212 */ /* 0x000fe400078e3cff */
[----:B------:R-:W-:Y:S02]  /*8d30*/  LOP3.LUT R96, R96, R0, RZ, 0x3c, !PT ;  /* 0x0000000060607212 */ /* 0x000fe400078e3cff */
[----:B------:R-:W-:Y:S02]  /*8d40*/  @P2 R2UR UR36, R94 ;  /* 0x000000005e2422ca */ /* 0x000fe400000e0000 */
[----:B------:R-:W-:Y:S02]  /*8d50*/  SEL R105, R105, RZ, P0 ;  /* 0x000000ff69697207 */ /* 0x000fe40000000000 */
[----:B------:R-:W-:Y:S01]  /*8d60*/  SEL R45, R45, RZ, P1 ;  /* 0x000000ff2d2d7207 */ /* 0x000fe20000800000 */
[----:B------:R-:W-:Y:S10]  /*8d70*/  @P2 BRA `(.L_x_132) ;  /* 0xffffffc000502947 */ /* 0x000ff4000383ffff */
[----:B------:R-:W-:-:S09]  /*8d80*/  UISETP.NE.AND UP0, UPT, UR50, URZ, UPT ;  /* 0x000000ff3200728c */ /* 0x000fd2000bf05270 */
[----:B------:R-:W-:Y:S05]  /*8d90*/  BRA.U !UP0, `(.L_x_133) ;  /* 0x0000000108487547 */ /* 0x000fea000b800000 */
[----:B------:R-:W2:Y:S02]  /*8da0*/  LDCU.64 UR4, c[0x0][0x890] ;  /* 0x00011200ff0477ac */ /* 0x000ea40008000a00 */
[----:B--2---:R-:W-:-:S04]  /*8db0*/  UISETP.NE.U32.AND UP0, UPT, UR4, URZ, UPT ;  /* 0x000000ff0400728c */ /* 0x004fc8000bf05070 */
[----:B------:R-:W-:-:S09]  /*8dc0*/  UISETP.NE.AND.EX UP0, UPT, UR5, URZ, UPT, UP0 ;  /* 0x000000ff0500728c */ /* 0x000fd2000bf05300 */
[----:B------:R-:W-:Y:S05]  /*8dd0*/  BRA.U UP0, `(.L_x_134) ;  /* 0x00000001000c7547 */ /* 0x000fea000b800000 */
[----:B------:R-:W-:-:S13]  /*8de0*/  FSETP.NEU.AND P0, PT, R49, RZ, PT ;  /* 0x000000ff3100720b */ /* 0x000fda0003f0d000 */
[----:B------:R-:W-:Y:S05]  /*8df0*/  @!P0 EXIT ;  /* 0x000000000000894d */ /* 0x000fea0003800000 */
[----:B------:R-:W-:Y:S05]  /*8e00*/  BRA `(.L_x_133) ;  /* 0x00000000002c7947 */ /* 0x000fea0003800000 */
.L_x_134:
[----:B------:R-:W-:Y:S01]  /*8e10*/  ISETP.NE.AND P0, PT, R104, RZ, PT ;  /* 0x000000ff6800720c */ /* 0x000fe20003f05270 */
[----:B------:R-:W-:-:S12]  /*8e20*/  BSSY.RECONVERGENT B0, `(.L_x_133) ;  /* 0x0000009000007945 */ /* 0x000fd80003800200 */
[----:B------:R-:W-:Y:S05]  /*8e30*/  @P0 BRA `(.L_x_135) ;  /* 0x0000000000140947 */ /* 0x000fea0003800000 */
[----:B------:R-:W2:Y:S02]  /*8e40*/  LDCU.64 UR4, c[0x0][0x888] ;  /* 0x00011100ff0477ac */ /* 0x000ea40008000a00 */
[----:B--2---:R-:W-:-:S04]  /*8e50*/  ISETP.NE.U32.AND P0, PT, RZ, UR4, PT ;  /* 0x00000004ff007c0c */ /* 0x004fc8000bf05070 */
[----:B------:R-:W-:-:S13]  /*8e60*/  ISETP.NE.AND.EX P0, PT, RZ, UR5, PT, P0 ;  /* 0x00000005ff007c0c */ /* 0x000fda000bf05300 */
[----:B------:R-:W-:Y:S05]  /*8e70*/  @!P0 EXIT ;  /* 0x000000000000894d */ /* 0x000fea0003800000 */
[----:B------:R-:W-:Y:S05]  /*8e80*/  BRA `(.L_x_136) ;  /* 0x0000000000087947 */ /* 0x000fea0003800000 */
.L_x_135:
[----:B------:R-:W-:-:S13]  /*8e90*/  FSETP.NEU.AND P0, PT, R49, RZ, PT ;  /* 0x000000ff3100720b */ /* 0x000fda0003f0d000 */
[----:B------:R-:W-:Y:S05]  /*8ea0*/  @!P0 EXIT ;  /* 0x000000000000894d */ /* 0x000fea0003800000 */
.L_x_136:
[----:B------:R-:W-:Y:S05]  /*8eb0*/  BSYNC.RECONVERGENT B0 ;  /* 0x0000000000007941 */ /* 0x000fea0003800200 */
.L_x_133:
[----:B------:R-:W-:Y:S01]  /*8ec0*/  ULEA UR4, UR51, UR48, 0x3 ;  /* 0x0000003033047291 */ /* 0x000fe2000f8e18ff */
[----:B------:R-:W-:-:S04]  /*8ed0*/  DEPBAR.LE SB0, 0x0 ;  /* 0x000080000000791a */ /* 0x000fc80000000000 */
[----:B------:R-:W-:-:S04]  /*8ee0*/  UIADD3 UR4, UPT, UPT, UR4, 0x50, URZ ;  /* 0x0000005004047890 */ /* 0x000fc8000fffe0ff */
[----:B------:R-:W-:-:S09]  /*8ef0*/  UPRMT UR4, UR37, 0x654, UR4 ;  /* 0x0000065425047896 */ /* 0x000fd20008000004 */
[----:B------:R-:W-:Y:S01]  /*8f00*/  SYNCS.ARRIVE.TRANS64.RED.A1T0 RZ, [UR4], RZ ;  /* 0x000000ffffff79a7 */ /* 0x000fe20008100404 */
[----:B------:R-:W-:Y:S05]  /*8f10*/  EXIT ;  /* 0x000000000000794d */ /* 0x000fea0003800000 */
.L_x_24:
[----:B--2---:R2:W4:Y:S02]  /*8f20*/  SYNCS.PHASECHK.TRANS64.TRYWAIT P0, [R2+URZ+0xf0], R3 ;  /* 0x0000f003020075a7 */ /* 0x00452400080011ff */
[----:B----4-:R-:W-:Y:S05]  /*8f30*/  @!P0 NANOSLEEP.SYNCS 0x989680 ;  /* 0x009896800000895d */ /* 0x010fea0003900000 */
[----:B------:R-:W4:Y:S02]  /*8f40*/  @!P0 SYNCS.PHASECHK.TRANS64 P0, [R2+URZ+0xf0], R3 ;  /* 0x0000f003020085a7 */ /* 0x000f2400080010ff */
[----:B----4-:R-:W-:Y:S05]  /*8f50*/  @!P0 BRA `(.L_x_24) ;  /* 0xfffffffc00f08947 */ /* 0x010fea000383ffff */
[----:B------:R-:W-:Y:S05]  /*8f60*/  BRA `(.L_x_137) ;  /* 0xffffff8800007947 */ /* 0x000fea000383ffff */
.L_x_27:
[----:B-1----:R-:W-:-:S07]  /*8f70*/  MOV R2, UR33 ;  /* 0x0000002100027c02 */ /* 0x002fce0008000f00 */
.L_x_138:
[----:B-1----:R1:W2:Y:S02]  /*8f80*/  SYNCS.PHASECHK.TRANS64.TRYWAIT P0, [R2+URZ+0x18], R4 ;  /* 0x00001804020075a7 */ /* 0x0022a400080011ff */
[----:B--2---:R-:W-:Y:S05]  /*8f90*/  @!P0 NANOSLEEP.SYNCS 0x989680 ;  /* 0x009896800000895d */ /* 0x004fea0003900000 */
[----:B------:R-:W2:Y:S02]  /*8fa0*/  @!P0 SYNCS.PHASECHK.TRANS64 P0, [R2+URZ+0x18], R4 ;  /* 0x00001804020085a7 */ /* 0x000ea400080010ff */
[----:B--2---:R-:W-:Y:S05]  /*8fb0*/  @!P0 BRA `(.L_x_138) ;  /* 0xfffffffc00f08947 */ /* 0x004fea000383ffff */
[----:B------:R-:W-:Y:S05]  /*8fc0*/  BRA `(.L_x_26) ;  /* 0xffffff8800547947 */ /* 0x000fea000383ffff */
.L_x_34:
[----:B-1----:R-:W-:-:S07]  /*8fd0*/  MOV R2, UR25 ;  /* 0x0000001900027c02 */ /* 0x002fce0008000f00 */
.L_x_139:
[----:B-1----:R1:W2:Y:S02]  /*8fe0*/  SYNCS.PHASECHK.TRANS64.TRYWAIT P0, [R2+URZ+0x18], R4 ;  /* 0x00001804020075a7 */ /* 0x0022a400080011ff */
[----:B--2---:R-:W-:Y:S05]  /*8ff0*/  @!P0 NANOSLEEP.SYNCS 0x989680 ;  /* 0x009896800000895d */ /* 0x004fea0003900000 */
[----:B------:R-:W2:Y:S02]  /*9000*/  @!P0 SYNCS.PHASECHK.TRANS64 P0, [R2+URZ+0x18], R4 ;  /* 0x00001804020085a7 */ /* 0x000ea400080010ff */
[----:B--2---:R-:W-:Y:S05]  /*9010*/  @!P0 BRA `(.L_x_139) ;  /* 0xfffffffc00f08947 */ /* 0x004fea000383ffff */
[----:B------:R-:W-:Y:S05]  /*9020*/  BRA `(.L_x_33) ;  /* 0xffffff8c002c7947 */ /* 0x000fea000383ffff */
.L_x_39:
[----:B-1----:R1:W2:Y:S02]  /*9030*/  SYNCS.PHASECHK.TRANS64.TRYWAIT P0, [R2+URZ+0x80], R3 ;  /* 0x00008003020075a7 */ /* 0x0022a400080011ff */
[----:B--2---:R-:W-:Y:S05]  /*9040*/  @!P0 NANOSLEEP.SYNCS 0x989680 ;  /* 0x009896800000895d */ /* 0x004fea0003900000 */
[----:B------:R-:W2:Y:S02]  /*9050*/  @!P0 SYNCS.PHASECHK.TRANS64 P0, [R2+URZ+0x80], R3 ;  /* 0x00008003020085a7 */ /* 0x000ea400080010ff */
[----:B--2---:R-:W-:Y:S05]  /*9060*/  @!P0 BRA `(.L_x_39) ;  /* 0xfffffffc00f08947 */ /* 0x004fea000383ffff */
[----:B------:R-:W-:Y:S05]  /*9070*/  BRA `(.L_x_140) ;  /* 0xffffff8c00e87947 */ /* 0x000fea000383ffff */
.L_x_43:
[----:B---3--:R-:W-:-:S07]  /*9080*/  MOV R0, UR4 ;  /* 0x0000000400007c02 */ /* 0x008fce0008000f00 */
.L_x_141:
[----:B-1----:R1:W2:Y:S02]  /*9090*/  SYNCS.PHASECHK.TRANS64.TRYWAIT P0, [R0+URZ], R2 ;  /* 0x00000002000075a7 */ /* 0x0022a400080011ff */
[----:B--2---:R-:W-:Y:S05]  /*90a0*/  @!P0 NANOSLEEP.SYNCS 0x989680 ;  /* 0x009896800000895d */ /* 0x004fea0003900000 */
[----:B------:R-:W2:Y:S02]  /*90b0*/  @!P0 SYNCS.PHASECHK.TRANS64 P0, [R0+URZ], R2 ;  /* 0x00000002000085a7 */ /* 0x000ea400080010ff */
[----:B--2---:R-:W-:Y:S05]  /*90c0*/  @!P0 BRA `(.L_x_141) ;  /* 0xfffffffc00f08947 */ /* 0x004fea000383ffff */
[----:B------:R-:W-:Y:S05]  /*90d0*/  BRA `(.L_x_142) ;  /* 0xffffff9400587947 */ /* 0x000fea000383ffff */
.L_x_44:
[----:B---3--:R-:W-:-:S07]  /*90e0*/  MOV R0, UR4 ;  /* 0x0000000400007c02 */ /* 0x008fce0008000f00 */
.L_x_143:
[----:B-1----:R1:W2:Y:S02]  /*90f0*/  SYNCS.PHASECHK.TRANS64.TRYWAIT P0, [R0+URZ], R2 ;  /* 0x00000002000075a7 */ /* 0x0022a400080011ff */
[----:B--2---:R-:W-:Y:S05]  /*9100*/  @!P0 NANOSLEEP.SYNCS 0x989680 ;  /* 0x009896800000895d */ /* 0x004fea0003900000 */
[----:B------:R-:W2:Y:S02]  /*9110*/  @!P0 SYNCS.PHASECHK.TRANS64 P0, [R0+URZ], R2 ;  /* 0x00000002000085a7 */ /* 0x000ea400080010ff */
[----:B--2---:R-:W-:Y:S05]  /*9120*/  @!P0 BRA `(.L_x_143) ;  /* 0xfffffffc00f08947 */ /* 0x004fea000383ffff */
[----:B------:R-:W-:Y:S05]  /*9130*/  BRA `(.L_x_144) ;  /* 0xffffff9400647947 */ /* 0x000fea000383ffff */
.L_x_47:
[----:B-1----:R1:W2:Y:S02]  /*9140*/  SYNCS.PHASECHK.TRANS64.TRYWAIT P0, [R0+URZ+0xe0], R4 ;  /* 0x0000e004000075a7 */ /* 0x0022a400080011ff */
[----:B--2---:R-:W-:Y:S05]  /*9150*/  @!P0 NANOSLEEP.SYNCS 0x989680 ;  /* 0x009896800000895d */ /* 0x004fea0003900000 */
[----:B------:R-:W2:Y:S02]  /*9160*/  @!P0 SYNCS.PHASECHK.TRANS64 P0, [R0+URZ+0xe0], R4 ;  /* 0x0000e004000085a7 */ /* 0x000ea400080010ff */
[----:B--2---:R-:W-:Y:S05]  /*9170*/  @!P0 BRA `(.L_x_47) ;  /* 0xfffffffc00f08947 */ /* 0x004fea000383ffff */
[----:B------:R-:W-:Y:S05]  /*9180*/  BRA `(.L_x_145) ;  /* 0xffffff9400c47947 */ /* 0x000fea000383ffff */
.L_x_48:
[----:B------:R-:W-:-:S07]  /*9190*/  MOV R0, UR5 ;  /* 0x0000000500007c02 */ /* 0x000fce0008000f00 */
.L_x_146:
[----:B-1----:R1:W2:Y:S02]  /*91a0*/  SYNCS.PHASECHK.TRANS64.TRYWAIT P0, [R0+URZ+0x90], R5 ;  /* 0x00009005000075a7 */ /* 0x0022a400080011ff */
[----:B--2---:R-:W-:Y:S05]  /*91b0*/  @!P0 NANOSLEEP.SYNCS 0x989680 ;  /* 0x009896800000895d */ /* 0x004fea0003900000 */
[----:B------:R-:W2:Y:S02]  /*91c0*/  @!P0 SYNCS.PHASECHK.TRANS64 P0, [R0+URZ+0x90], R5 ;  /* 0x00009005000085a7 */ /* 0x000ea400080010ff */
[----:B--2---:R-:W-:Y:S05]  /*91d0*/  @!P0 BRA `(.L_x_146) ;  /* 0xfffffffc00f08947 */ /* 0x004fea000383ffff */
[----:B------:R-:W-:Y:S05]  /*91e0*/  BRA `(.L_x_147) ;  /* 0xffffff9400d47947 */ /* 0x000fea000383ffff */
.L_x_49:
[----:B-1----:R1:W2:Y:S02]  /*91f0*/  SYNCS.PHASECHK.TRANS64.TRYWAIT P1, [R0+URZ+0x80], R4 ;  /* 0x00008004000075a7 */ /* 0x0022a400080211ff */
[----:B--2---:R-:W-:Y:S05]  /*9200*/  @!P1 NANOSLEEP.SYNCS 0x989680 ;  /* 0x009896800000995d */ /* 0x004fea0003900000 */
[----:B------:R-:W2:Y:S02]  /*9210*/  @!P1 SYNCS.PHASECHK.TRANS64 P1, [R0+URZ+0x80], R4 ;  /* 0x00008004000095a7 */ /* 0x000ea400080210ff */
[----:B--2---:R-:W-:Y:S05]  /*9220*/  @!P1 BRA `(.L_x_49) ;  /* 0xfffffffc00f09947 */ /* 0x004fea000383ffff */
[----:B------:R-:W-:Y:S05]  /*9230*/  BRA `(.L_x_148) ;  /* 0xffffff9800047947 */ /* 0x000fea000383ffff */
.L_x_52:
[----:B------:R-:W-:-:S07]  /*9240*/  MOV R0, UR5 ;  /* 0x0000000500007c02 */ /* 0x000fce0008000f00 */
.L_x_149:
[----:B-1----:R1:W2:Y:S02]  /*9250*/  SYNCS.PHASECHK.TRANS64.TRYWAIT P0, [R0+URZ+0x90], R2 ;  /* 0x00009002000075a7 */ /* 0x0022a400080011ff */
[----:B--2---:R-:W-:Y:S05]  /*9260*/  @!P0 NANOSLEEP.SYNCS 0x989680 ;  /* 0x009896800000895d */ /* 0x004fea0003900000 */
[----:B------:R-:W2:Y:S02]  /*9270*/  @!P0 SYNCS.PHASECHK.TRANS64 P0, [R0+URZ+0x90], R2 ;  /* 0x00009002000085a7 */ /* 0x000ea400080010ff */
[----:B--2---:R-:W-:Y:S05]  /*9280*/  @!P0 BRA `(.L_x_149) ;  /* 0xfffffffc00f08947 */ /* 0x004fea000383ffff */
[----:B------:R-:W-:Y:S05]  /*9290*/  BRA `(.L_x_51) ;  /* 0xffffff9800587947 */ /* 0x000fea000383ffff */
.L_x_59:
[----:B-1----:R1:W2:Y:S02]  /*92a0*/  SYNCS.PHASECHK.TRANS64.TRYWAIT P1, [R0+URZ+0x80], R2 ;  /* 0x00008002000075a7 */ /* 0x0022a400080211ff */
[----:B--2---:R-:W-:Y:S05]  /*92b0*/  @!P1 NANOSLEEP.SYNCS 0x989680 ;  /* 0x009896800000995d */ /* 0x004fea0003900000 */
[----:B------:R-:W2:Y:S02]  /*92c0*/  @!P1 SYNCS.PHASECHK.TRANS64 P1, [R0+URZ+0x80], R2 ;  /* 0x00008002000095a7 */ /* 0x000ea400080210ff */
[----:B--2---:R-:W-:Y:S05]  /*92d0*/  @!P1 BRA `(.L_x_59) ;  /* 0xfffffffc00f09947 */ /* 0x004fea000383ffff */
[----:B------:R-:W-:Y:S05]  /*92e0*/  BRA `(.L_x_150) ;  /* 0xffffff9c00cc7947 */ /* 0x000fea000383ffff */
.L_x_60:
[----:B------:R-:W-:-:S07]  /*92f0*/  MOV R2, UR7 ;  /* 0x0000000700027c02 */ /* 0x000fce0008000f00 */
.L_x_151:
[----:B-1----:R1:W2:Y:S02]  /*9300*/  SYNCS.PHASECHK.TRANS64.TRYWAIT P0, [R2+URZ+0xc0], R0 ;  /* 0x0000c000020075a7 */ /* 0x0022a400080011ff */
[----:B--2---:R-:W-:Y:S05]  /*9310*/  @!P0 NANOSLEEP.SYNCS 0x989680 ;  /* 0x009896800000895d */ /* 0x004fea0003900000 */
[----:B------:R-:W2:Y:S02]  /*9320*/  @!P0 SYNCS.PHASECHK.TRANS64 P0, [R2+URZ+0xc0], R0 ;  /* 0x0000c000020085a7 */ /* 0x000ea400080010ff */
[----:B--2---:R-:W-:Y:S05]  /*9330*/  @!P0 BRA `(.L_x_151) ;  /* 0xfffffffc00f08947 */ /* 0x004fea000383ffff */
[----:B------:R-:W-:Y:S05]  /*9340*/  BRA `(.L_x_152) ;  /* 0xffffffa000047947 */ /* 0x000fea000383ffff */
.L_x_63:
[----:B------:R-:W-:Y:S07]  /*9350*/  MOV R0, UR6 ;  /* 0x0000000600007c02 */ /* 0x000fee0008000f00 */
.L_x_153:
[----:B-1----:R1:W2:Y:S02]  /*9360*/  SYNCS.PHASECHK.TRANS64.TRYWAIT P0, [R0+URZ], R2 ;  /* 0x00000002000075a7 */ /* 0x0022a400080011ff */
[----:B--2---:R-:W-:Y:S05]  /*9370*/  @!P0 NANOSLEEP.SYNCS 0x989680 ;  /* 0x009896800000895d */ /* 0x004fea0003900000 */
[----:B------:R-:W2:Y:S02]  /*9380*/  @!P0 SYNCS.PHASECHK.TRANS64 P0, [R0+URZ], R2 ;  /* 0x00000002000085a7 */ /* 0x000ea400080010ff */
[----:B--2---:R-:W-:Y:S05]  /*9390*/  @!P0 BRA `(.L_x_153) ;  /* 0xfffffffc00f08947 */ /* 0x004fea000383ffff */
[----:B------:R-:W-:Y:S05]  /*93a0*/  BRA `(.L_x_62) ;  /* 0xffffffa000207947 */ /* 0x000fea000383ffff */
.L_x_66:
[----:B------:R-:W-:-:S07]  /*93b0*/  MOV R0, UR6 ;  /* 0x0000000600007c02 */ /* 0x000fce0008000f00 */
.L_x_154:
[----:B--2---:R2:W4:Y:S02]  /*93c0*/  SYNCS.PHASECHK.TRANS64.TRYWAIT P0, [R0+URZ], R2 ;  /* 0x00000002000075a7 */ /* 0x00452400080011ff */
[----:B----4-:R-:W-:Y:S05]  /*93d0*/  @!P0 NANOSLEEP.SYNCS 0x989680 ;  /* 0x009896800000895d */ /* 0x010fea0003900000 */
[----:B------:R-:W4:Y:S02]  /*93e0*/  @!P0 SYNCS.PHASECHK.TRANS64 P0, [R0+URZ], R2 ;  /* 0x00000002000085a7 */ /* 0x000f2400080010ff */
[----:B----4-:R-:W-:Y:S05]  /*93f0*/  @!P0 BRA `(.L_x_154) ;  /* 0xfffffffc00f08947 */ /* 0x010fea000383ffff */
[----:B------:R-:W-:Y:S05]  /*9400*/  BRA `(.L_x_155) ;  /* 0xffffffa000fc7947 */ /* 0x000fea000383ffff */
.L_x_67:
[----:B------:R-:W-:-:S07]  /*9410*/  MOV R0, UR6 ;  /* 0x0000000600007c02 */ /* 0x000fce0008000f00 */
.L_x_156:
[----:B-1----:R1:W2:Y:S02]  /*9420*/  SYNCS.PHASECHK.TRANS64.TRYWAIT P0, [R0+URZ], R3 ;  /* 0x00000003000075a7 */ /* 0x0022a400080011ff */
[----:B--2---:R-:W-:Y:S05]  /*9430*/  @!P0 NANOSLEEP.SYNCS 0x989680 ;  /* 0x009896800000895d */ /* 0x004fea0003900000 */
[----:B------:R-:W2:Y:S02]  /*9440*/  @!P0 SYNCS.PHASECHK.TRANS64 P0, [R0+URZ], R3 ;  /* 0x00000003000085a7 */ /* 0x000ea400080010ff */
[----:B--2---:R-:W-:Y:S05]  /*9450*/  @!P0 BRA `(.L_x_156) ;  /* 0xfffffffc00f08947 */ /* 0x004fea000383ffff */
[----:B------:R-:W-:Y:S05]  /*9460*/  BRA `(.L_x_157) ;  /* 0xffffffa400087947 */ /* 0x000fea000383ffff */
.L_x_68:
[----:B------:R-:W-:-:S07]  /*9470*/  MOV R0, UR6 ;  /* 0x0000000600007c02 */ /* 0x000fce0008000f00 */
.L_x_158:
[----:B-1----:R1:W2:Y:S02]  /*9480*/  SYNCS.PHASECHK.TRANS64.TRYWAIT P0, [R0+URZ], R3 ;  /* 0x00000003000075a7 */ /* 0x0022a400080011ff */
[----:B--2---:R-:W-:Y:S05]  /*9490*/  @!P0 NANOSLEEP.SYNCS 0x989680 ;  /* 0x009896800000895d */ /* 0x004fea0003900000 */
[----:B------:R-:W2:Y:S02]  /*94a0*/  @!P0 SYNCS.PHASECHK.TRANS64 P0, [R0+URZ], R3 ;  /* 0x00000003000085a7 */ /* 0x000ea400080010ff */
[----:B--2---:R-:W-:Y:S05]  /*94b0*/  @!P0 BRA `(.L_x_158) ;  /* 0xfffffffc00f08947 */ /* 0x004fea000383ffff */
[----:B------:R-:W-:Y:S05]  /*94c0*/  BRA `(.L_x_159) ;  /* 0xffffffa400147947 */ /* 0x000fea000383ffff */
.L_x_69:
[----:B-1----:R-:W-:-:S07]  /*94d0*/  MOV R0, UR7 ;  /* 0x0000000700007c02 */ /* 0x002fce0008000f00 */
.L_x_160:
[----:B-1----:R1:W2:Y:S02]  /*94e0*/  SYNCS.PHASECHK.TRANS64.TRYWAIT P0, [R0+URZ], R2 ;  /* 0x00000002000075a7 */ /* 0x0022a400080011ff */
[----:B--2---:R-:W-:Y:S05]  /*94f0*/  @!P0 NANOSLEEP.SYNCS 0x989680 ;  /* 0x009896800000895d */ /* 0x004fea0003900000 */
[----:B------:R-:W2:Y:S02]  /*9500*/  @!P0 SYNCS.PHASECHK.TRANS64 P0, [R0+URZ], R2 ;  /* 0x00000002000085a7 */ /* 0x000ea400080010ff */
[----:B--2---:R-:W-:Y:S05]  /*9510*/  @!P0 BRA `(.L_x_160) ;  /* 0xfffffffc00f08947 */ /* 0x004fea000383ffff */
[----:B------:R-:W-:Y:S05]  /*9520*/  BRA `(.L_x_161) ;  /* 0xffffffa400207947 */ /* 0x000fea000383ffff */
.L_x_74:
[----:B--2---:R2:W3:Y:S02]  /*9530*/  SYNCS.PHASECHK.TRANS64.TRYWAIT P0, [R0+URZ+0x80], R2 ;  /* 0x00008002000075a7 */ /* 0x0044e400080011ff */
[----:B---3--:R-:W-:Y:S05]  /*9540*/  @!P0 NANOSLEEP.SYNCS 0x989680 ;  /* 0x009896800000895d */ /* 0x008fea0003900000 */
[----:B------:R-:W3:Y:S02]  /*9550*/  @!P0 SYNCS.PHASECHK.TRANS64 P0, [R0+URZ+0x80], R2 ;  /* 0x00008002000085a7 */ /* 0x000ee400080010ff */
[----:B---3--:R-:W-:Y:S05]  /*9560*/  @!P0 BRA `(.L_x_74) ;  /* 0xfffffffc00f08947 */ /* 0x008fea000383ffff */
[----:B------:R-:W-:Y:S05]  /*9570*/  BRA `(.L_x_162) ;  /* 0xffffffa8001c7947 */ /* 0x000fea000383ffff */
.L_x_77:
[----:B------:R-:W-:Y:S07]  /*9580*/  MOV R0, UR4 ;  /* 0x0000000400007c02 */ /* 0x000fee0008000f00 */
.L_x_163:
[----:B--2---:R2:W3:Y:S02]  /*9590*/  SYNCS.PHASECHK.TRANS64.TRYWAIT P0, [R0+URZ+0x78], R2 ;  /* 0x00007802000075a7 */ /* 0x0044e400080011ff */
[----:B---3--:R-:W-:Y:S05]  /*95a0*/  @!P0 NANOSLEEP.SYNCS 0x989680 ;  /* 0x009896800000895d */ /* 0x008fea0003900000 */
[----:B------:R-:W3:Y:S02]  /*95b0*/  @!P0 SYNCS.PHASECHK.TRANS64 P0, [R0+URZ+0x78], R2 ;  /* 0x00007802000085a7 */ /* 0x000ee400080010ff */
[----:B---3--:R-:W-:Y:S05]  /*95c0*/  @!P0 BRA `(.L_x_163) ;  /* 0xfffffffc00f08947 */ /* 0x008fea000383ffff */
[----:B------:R-:W-:Y:S05]  /*95d0*/  BRA `(.L_x_76) ;  /* 0xffffffa800fc7947 */ /* 0x000fea000383ffff */
.L_x_80:
[----:B------:R-:W-:Y:S07]  /*95e0*/  MOV R0, UR4 ;  /* 0x0000000400007c02 */ /* 0x000fee0008000f00 */
.L_x_164:
[----:B-1----:R1:W2:Y:S02]  /*95f0*/  SYNCS.PHASECHK.TRANS64.TRYWAIT P0, [R0+URZ+0x50], R20 ;  /* 0x00005014000075a7 */ /* 0x0022a400080011ff */
[----:B--2---:R-:W-:Y:S05]  /*9600*/  @!P0 NANOSLEEP.SYNCS 0x989680 ;  /* 0x009896800000895d */ /* 0x004fea0003900000 */
[----:B------:R-:W2:Y:S02]  /*9610*/  @!P0 SYNCS.PHASECHK.TRANS64 P0, [R0+URZ+0x50], R20 ;  /* 0x00005014000085a7 */ /* 0x000ea400080010ff */
[----:B--2---:R-:W-:Y:S05]  /*9620*/  @!P0 BRA `(.L_x_164) ;  /* 0xfffffffc00f08947 */ /* 0x004fea000383ffff */
[----:B------:R-:W-:Y:S05]  /*9630*/  BRA `(.L_x_165) ;  /* 0xffffffac00787947 */ /* 0x000fea000383ffff */
.L_x_81:
[----:B------:R-:W-:Y:S07]  /*9640*/  MOV R0, UR4 ;  /* 0x0000000400007c02 */ /* 0x000fee0008000f00 */
.L_x_166:
[----:B-1----:R1:W2:Y:S02]  /*9650*/  SYNCS.PHASECHK.TRANS64.TRYWAIT P0, [R0+URZ+0x58], R20 ;  /* 0x00005814000075a7 */ /* 0x0022a400080011ff */
[----:B--2---:R-:W-:Y:S05]  /*9660*/  @!P0 NANOSLEEP.SYNCS 0x989680 ;  /* 0x009896800000895d */ /* 0x004fea0003900000 */
[----:B------:R-:W2:Y:S02]  /*9670*/  @!P0 SYNCS.PHASECHK.TRANS64 P0, [R0+URZ+0x58], R20 ;  /* 0x00005814000085a7 */ /* 0x000ea400080010ff */
[----:B--2---:R-:W-:Y:S05]  /*9680*/  @!P0 BRA `(.L_x_166) ;  /* 0xfffffffc00f08947 */ /* 0x004fea000383ffff */
[----:B------:R-:W-:Y:S05]  /*9690*/  BRA `(.L_x_167) ;  /* 0xffffffac00b07947 */ /* 0x000fea000383ffff */
.L_x_82:
[----:B------:R-:W-:Y:S07]  /*96a0*/  MOV R0, UR4 ;  /* 0x0000000400007c02 */ /* 0x000fee0008000f00 */
.L_x_168:
[----:B-1----:R1:W2:Y:S02]  /*96b0*/  SYNCS.PHASECHK.TRANS64.TRYWAIT P0, [R0+URZ+0x60], R20 ;  /* 0x00006014000075a7 */ /* 0x0022a400080011ff */
[----:B--2---:R-:W-:Y:S05]  /*96c0*/  @!P0 NANOSLEEP.SYNCS 0x989680 ;  /* 0x009896800000895d */ /* 0x004fea0003900000 */
[----:B------:R-:W2:Y:S02]  /*96d0*/  @!P0 SYNCS.PHASECHK.TRANS64 P0, [R0+URZ+0x60], R20 ;  /* 0x00006014000085a7 */ /* 0x000ea400080010ff */
[----:B--2---:R-:W-:Y:S05]  /*96e0*/  @!P0 BRA `(.L_x_168) ;  /* 0xfffffffc00f08947 */ /* 0x004fea000383ffff */
[----:B------:R-:W-:Y:S05]  /*96f0*/  BRA `(.L_x_169) ;  /* 0xffffffac00f47947 */ /* 0x000fea000383ffff */
.L_x_83:
[----:B------:R-:W-:Y:S07]  /*9700*/  MOV R0, UR4 ;  /* 0x0000000400007c02 */ /* 0x000fee0008000f00 */
.L_x_170:
[----:B-1----:R1:W2:Y:S02]  /*9710*/  SYNCS.PHASECHK.TRANS64.TRYWAIT P0, [R0+URZ+0x68], R20 ;  /* 0x00006814000075a7 */ /* 0x0022a400080011ff */
[----:B--2---:R-:W-:Y:S05]  /*9720*/  @!P0 NANOSLEEP.SYNCS 0x989680 ;  /* 0x009896800000895d */ /* 0x004fea0003900000 */
[----:B------:R-:W2:Y:S02]  /*9730*/  @!P0 SYNCS.PHASECHK.TRANS64 P0, [R0+URZ+0x68], R20 ;  /* 0x00006814000085a7 */ /* 0x000ea400080010ff */
[----:B--2---:R-:W-:Y:S05]  /*9740*/  @!P0 BRA `(.L_x_170) ;  /* 0xfffffffc00f08947 */ /* 0x004fea000383ffff */
[----:B------:R-:W-:Y:S05]  /*9750*/  BRA `(.L_x_171) ;  /* 0xffffffb000787947 */ /* 0x000fea000383ffff */
.L_x_85:
[----:B------:R-:W-:-:S07]  /*9760*/  MOV R0, UR4 ;  /* 0x0000000400007c02 */ /* 0x000fce0008000f00 */
.L_x_172:
[----:B-1----:R1:W3:Y:S02]  /*9770*/  SYNCS.PHASECHK.TRANS64.TRYWAIT P0, [R0+URZ+0x50], R2 ;  /* 0x00005002000075a7 */ /* 0x0022e400080011ff */
[----:B---3--:R-:W-:Y:S05]  /*9780*/  @!P0 NANOSLEEP.SYNCS 0x989680 ;  /* 0x009896800000895d */ /* 0x008fea0003900000 */
[----:B------:R-:W3:Y:S02]  /*9790*/  @!P0 SYNCS.PHASECHK.TRANS64 P0, [R0+URZ+0x50], R2 ;  /* 0x00005002000085a7 */ /* 0x000ee400080010ff */
[----:B---3--:R-:W-:Y:S05]  /*97a0*/  @!P0 BRA `(.L_x_172) ;  /* 0xfffffffc00f08947 */ /* 0x008fea000383ffff */
[----:B------:R-:W-:Y:S05]  /*97b0*/  BRA `(.L_x_173) ;  /* 0xffffffb000e87947 */ /* 0x000fea000383ffff */
.L_x_86:
[----:B-1----:R-:W-:-:S07]  /*97c0*/  MOV R0, UR4 ;  /* 0x0000000400007c02 */ /* 0x002fce0008000f00 */
.L_x_174:
[----:B-1----:R1:W3:Y:S02]  /*97d0*/  SYNCS.PHASECHK.TRANS64.TRYWAIT P0, [R0+URZ+0x58], R2 ;  /* 0x00005802000075a7 */ /* 0x0022e400080011ff */
[----:B---3--:R-:W-:Y:S05]  /*97e0*/  @!P0 NANOSLEEP.SYNCS 0x989680 ;  /* 0x009896800000895d */ /* 0x008fea0003900000 */
[----:B------:R-:W3:Y:S02]  /*97f0*/  @!P0 SYNCS.PHASECHK.TRANS64 P0, [R0+URZ+0x58], R2 ;  /* 0x00005802000085a7 */ /* 0x000ee400080010ff */
[----:B---3--:R-:W-:Y:S05]  /*9800*/  @!P0 BRA `(.L_x_174) ;  /* 0xfffffffc00f08947 */ /* 0x008fea000383ffff */
[----:B------:R-:W-:Y:S05]  /*9810*/  BRA `(.L_x_175) ;  /* 0xffffffb000d87947 */ /* 0x000fea000383ffff */
.L_x_87:
[----:B-1----:R-:W-:-:S07]  /*9820*/  MOV R0, UR4 ;  /* 0x0000000400007c02 */ /* 0x002fce0008000f00 */
.L_x_176:
[----:B-1----:R1:W3:Y:S02]  /*9830*/  SYNCS.PHASECHK.TRANS64.TRYWAIT P0, [R0+URZ+0x60], R2 ;  /* 0x00006002000075a7 */ /* 0x0022e400080011ff */
[----:B---3--:R-:W-:Y:S05]  /*9840*/  @!P0 NANOSLEEP.SYNCS 0x989680 ;  /* 0x009896800000895d */ /* 0x008fea0003900000 */
[----:B------:R-:W3:Y:S02]  /*9850*/  @!P0 SYNCS.PHASECHK.TRANS64 P0, [R0+URZ+0x60], R2 ;  /* 0x00006002000085a7 */ /* 0x000ee400080010ff */
[----:B---3--:R-:W-:Y:S05]  /*9860*/  @!P0 BRA `(.L_x_176) ;  /* 0xfffffffc00f08947 */ /* 0x008fea000383ffff */
[----:B------:R-:W-:Y:S05]  /*9870*/  BRA `(.L_x_177) ;  /* 0xffffffb000c87947 */ /* 0x000fea000383ffff */
.L_x_89:
[----:B--2---:R2:W4:Y:S02]  /*9880*/  SYNCS.PHASECHK.TRANS64.TRYWAIT P0, [R0+URZ+0x80], R2 ;  /* 0x00008002000075a7 */ /* 0x00452400080011ff */
[----:B----4-:R-:W-:Y:S05]  /*9890*/  @!P0 NANOSLEEP.SYNCS 0x989680 ;  /* 0x009896800000895d */ /* 0x010fea0003900000 */
[----:B------:R-:W4:Y:S02]  /*98a0*/  @!P0 SYNCS.PHASECHK.TRANS64 P0, [R0+URZ+0x80], R2 ;  /* 0x00008002000085a7 */ /* 0x000f2400080010ff */
[----:B----4-:R-:W-:Y:S05]  /*98b0*/  @!P0 BRA `(.L_x_89) ;  /* 0xfffffffc00f08947 */ /* 0x010fea000383ffff */
[----:B------:R-:W-:Y:S05]  /*98c0*/  BRA `(.L_x_178) ;  /* 0xffffffb400907947 */ /* 0x000fea000383ffff */
.L_x_100:
[----:B-1----:R-:W-:Y:S04]  /*98d0*/  MOV R2, UR48 ;  /* 0x0000003000027c02 */ /* 0x002fe80008000f00 */
[----:B------:R1:W3:Y:S03]  /*98e0*/  SYNCS.PHASECHK.TRANS64.TRYWAIT P1, [R2+URZ+0x30], R3 ;  /* 0x00003003020075a7 */ /* 0x0002e600080211ff */
[----:B---3--:R-:W-:Y:S05]  /*98f0*/  @!P1 NANOSLEEP.SYNCS 0x989680 ;  /* 0x009896800000995d */ /* 0x008fea0003900000 */
[----:B------:R-:W3:Y:S02]  /*9900*/  @!P1 SYNCS.PHASECHK.TRANS64 P1, [R2+URZ+0x30], R3 ;  /* 0x00003003020095a7 */ /* 0x000ee400080210ff */
[----:B---3--:R-:W-:Y:S05]  /*9910*/  @!P1 BRA `(.L_x_100) ;  /* 0xfffffffc00ec9947 */ /* 0x008fea000383ffff */
[----:B------:R-:W-:Y:S05]  /*9920*/  BRA `(.L_x_99) ;  /* 0xffffffc0009c7947 */ /* 0x000fea000383ffff */
.L_x_102:
[----:B-1----:R1:W4:Y:S02]  /*9930*/  SYNCS.PHASECHK.TRANS64.TRYWAIT P0, [R64+URZ+0xa0], R0 ;  /* 0x0000a000400075a7 */ /* 0x00232400080011ff */
[----:B----4-:R-:W-:Y:S05]  /*9940*/  @!P0 NANOSLEEP.SYNCS 0x989680 ;  /* 0x009896800000895d */ /* 0x010fea0003900000 */
[----:B------:R-:W4:Y:S02]  /*9950*/  @!P0 SYNCS.PHASECHK.TRANS64 P0, [R64+URZ+0xa0], R0 ;  /* 0x0000a000400085a7 */ /* 0x000f2400080010ff */
[----:B----4-:R-:W-:Y:S05]  /*9960*/  @!P0 BRA `(.L_x_102) ;  /* 0xfffffffc00f08947 */ /* 0x010fea000383ffff */
[----:B------:R-:W-:Y:S05]  /*9970*/  BRA `(.L_x_101) ;  /* 0xffffffc000c47947 */ /* 0x000fea000383ffff */
.L_x_111:
[----:B--2---:R2:W4:Y:S02]  /*9980*/  SYNCS.PHASECHK.TRANS64.TRYWAIT P0, [R2+URZ+0x30], R0 ;  /* 0x00003000020075a7 */ /* 0x00452400080011ff */
[----:B----4-:R-:W-:Y:S05]  /*9990*/  @!P0 NANOSLEEP.SYNCS 0x989680 ;  /* 0x009896800000895d */ /* 0x010fea0003900000 */
[----:B------:R-:W4:Y:S02]  /*99a0*/  @!P0 SYNCS.PHASECHK.TRANS64 P0, [R2+URZ+0x30], R0 ;  /* 0x00003000020085a7 */ /* 0x000f2400080010ff */
[----:B----4-:R-:W-:Y:S05]  /*99b0*/  @!P0 BRA `(.L_x_111) ;  /* 0xfffffffc00f08947 */ /* 0x010fea000383ffff */
[----:B------:R-:W-:Y:S05]  /*99c0*/  BRA `(.L_x_110) ;  /* 0xffffffcc00a07947 */ /* 0x000fea000383ffff */
.L_x_119:
[----:B--2---:R2:W4:Y:S02]  /*99d0*/  SYNCS.PHASECHK.TRANS64.TRYWAIT P0, [R0+URZ+0x30], R6 ;  /* 0x00003006000075a7 */ /* 0x00452400080011ff */
[----:B----4-:R-:W-:Y:S05]  /*99e0*/  @!P0 NANOSLEEP.SYNCS 0x989680 ;  /* 0x009896800000895d */ /* 0x010fea0003900000 */
[----:B------:R-:W4:Y:S02]  /*99f0*/  @!P0 SYNCS.PHASECHK.TRANS64 P0, [R0+URZ+0x30], R6 ;  /* 0x00003006000085a7 */ /* 0x000f2400080010ff */
[----:B----4-:R-:W-:Y:S05]  /*9a00*/  @!P0 BRA `(.L_x_119) ;  /* 0xfffffffc00f08947 */ /* 0x010fea000383ffff */
[----:B------:R-:W-:Y:S05]  /*9a10*/  BRA `(.L_x_118) ;  /* 0xffffffd800a07947 */ /* 0x000fea000383ffff */
.L_x_127:
[----:B--2---:R2:W4:Y:S02]  /*9a20*/  SYNCS.PHASECHK.TRANS64.TRYWAIT P0, [R0+URZ+0x30], R5 ;  /* 0x00003005000075a7 */ /* 0x00452400080011ff */
[----:B----4-:R-:W-:Y:S05]  /*9a30*/  @!P0 NANOSLEEP.SYNCS 0x989680 ;  /* 0x009896800000895d */ /* 0x010fea0003900000 */
[----:B------:R-:W4:Y:S02]  /*9a40*/  @!P0 SYNCS.PHASECHK.TRANS64 P0, [R0+URZ+0x30], R5 ;  /* 0x00003005000085a7 */ /* 0x000f2400080010ff */
[----:B----4-:R-:W-:Y:S05]  /*9a50*/  @!P0 BRA `(.L_x_127) ;  /* 0xfffffffc00f08947 */ /* 0x010fea000383ffff */
[----:B------:R-:W-:Y:S05]  /*9a60*/  BRA `(.L_x_126) ;  /* 0xffffffe400a07947 */ /* 0x000fea000383ffff */
        .weak           $__internal_0_$__cuda_sm10x_tcgen05_guardrail_trap_col_being_dealloced_not_returned_by_alloc
        .type           $__internal_0_$__cuda_sm10x_tcgen05_guardrail_trap_col_being_dealloced_not_returned_by_alloc,@function
        .size           $__internal_0_$__cuda_sm10x_tcgen05_guardrail_trap_col_being_dealloced_not_returned_by_alloc,($__internal_1_$__cuda_sm10x_tcgen05_guardrail_trap_phase_invalid_during_alloc - $__internal_0_$__cuda_sm10x_tcgen05_guardrail_trap_col_being_dealloced_not_returned_by_alloc)
$__internal_0_$__cuda_sm10x_tcgen05_guardrail_trap_col_being_dealloced_not_returned_by_alloc:
[----:B------:R-:W-:Y:S05]  /*9a70*/  BPT.TRAP 0x1 ;  /* 0x000000040000795c */ /* 0x000fea0000300000 */
[----:B------:R-:W-:-:S04]  /*9a80*/  HFMA2 R3, -RZ, RZ, 0, 0 ;  /* 0x00000000ff037431 */ /* 0x000fc800000001ff */
[----:B------:R-:W-:Y:S05]  /*9a90*/  RET.REL.NODEC R2 `(_ZN7cutlass13device_kernelINS_4gemm6kernel13GemmUniversalIN4cute5tupleIJiiiiEEENS1_10collective13CollectiveMmaINS1_35MainloopSm100TmaUmmaWarpSpecializedILi3ELi2ELi4ENS5_IJNS4_1CILi1EEENSA_ILi2EEESB_EEEEENS5_IJNSA_ILi128EEESF_NSA_ILi64EEEEEENS_6half_tENS5_IJSB_llEEESI_NS5_IJlSB_lEEENS4_8TiledMMAINS4_8MMA_AtomIJNS4_20SM100_MMA_F16BF16_SSISI_SI_fLi128ELi128ELNS4_4UMMA5MajorE1ELSP_0ELNSO_7ScaleInE0ELSQ_0EEEEEENS4_6LayoutINS5_IJSB_SB_SB_EEENS5_IJNSA_ILi0EEESV_SV_EEEEENS5_IJNS4_10UnderscoreESY_SY_EEEEENS4_23SM90_TMA_LOAD_MULTICASTENS4_14ComposedLayoutINS4_7SwizzleILi3ELi4ELi3EEENS4_18smem_ptr_flag_bitsILi16EEENST_INS5_IJSG_NSA_ILi8EEEEEENS5_IJSB_SG_EEEEEEEvNS4_8identityENS4_13SM90_TMA_LOADENS12_IS14_S16_NST_INS5_IJS17_SG_EEENS5_IJSG_SB_EEEEEEEvS1C_EENS_8epilogue10collective18CollectiveEpilogueINS1J_23Sm100TmaWarpSpecializedILi4ELi2ELi32ELb1ELb0EEEJSH_NS5_IJNST_ISF_SB_EENST_INSA_ILi32EEESB_EEEEESI_SK_SI_SK_NS1J_6fusion15FusionCallbacksIS1N_NS1S_17LinearCombinationISI_fSI_fLNS_15FloatRoundStyleE2EEESH_S1R_JEEENS4_5SM1004TMEM4LOAD26SM100_TMEM_LOAD_32dp32b32xES1D_NS12_INS13_ILi2ELi4ELi3EEES16_NST_INS5_IJS17_S1P_EEENS5_IJS1P_SB_EEEEEEENS4_39AutoVectorizingCopyWithAssumedAlignmentILi128EEENS4_14SM90_TMA_STOREES26_S28_S28_EEEvvEEEEvNT_6ParamsE) ;  /* 0xffffff6402587950 */ /* 0x000fea0003c3ffff */
        .weak           $__internal_1_$__cuda_sm10x_tcgen05_guardrail_trap_phase_invalid_during_alloc
        .type           $__internal_1_$__cuda_sm10x_tcgen05_guardrail_trap_phase_invalid_during_alloc,@function
        .size           $__internal_1_$__cuda_sm10x_tcgen05_guardrail_trap_phase_invalid_during_alloc,($__internal_2_$__cuda_sm10x_tcgen05_guardrail_trap_unallocated_columns_being_dealloced - $__internal_1_$__cuda_sm10x_tcgen05_guardrail_trap_phase_invalid_during_alloc)
$__internal_1_$__cuda_sm10x_tcgen05_guardrail_trap_phase_invalid_during_alloc:
[----:B------:R-:W-:Y:S05]  /*9aa0*/  BPT.TRAP 0x1 ;  /* 0x000000040000795c */ /* 0x000fea0000300000 */
[----:B------:R-:W-:-:S04]  /*9ab0*/  MOV R3, 0x0 ;  /* 0x0000000000037802 */ /* 0x000fc80000000f00 */
[----:B------:R-:W-:Y:S05]  /*9ac0*/  RET.REL.NODEC R2 `(_ZN7cutlass13device_kernelINS_4gemm6kernel13GemmUniversalIN4cute5tupleIJiiiiEEENS1_10collective13CollectiveMmaINS1_35MainloopSm100TmaUmmaWarpSpecializedILi3ELi2ELi4ENS5_IJNS4_1CILi1EEENSA_ILi2EEESB_EEEEENS5_IJNSA_ILi128EEESF_NSA_ILi64EEEEEENS_6half_tENS5_IJSB_llEEESI_NS5_IJlSB_lEEENS4_8TiledMMAINS4_8MMA_AtomIJNS4_20SM100_MMA_F16BF16_SSISI_SI_fLi128ELi128ELNS4_4UMMA5MajorE1ELSP_0ELNSO_7ScaleInE0ELSQ_0EEEEEENS4_6LayoutINS5_IJSB_SB_SB_EEENS5_IJNSA_ILi0EEESV_SV_EEEEENS5_IJNS4_10UnderscoreESY_SY_EEEEENS4_23SM90_TMA_LOAD_MULTICASTENS4_14ComposedLayoutINS4_7SwizzleILi3ELi4ELi3EEENS4_18smem_ptr_flag_bitsILi16EEENST_INS5_IJSG_NSA_ILi8EEEEEENS5_IJSB_SG_EEEEEEEvNS4_8identityENS4_13SM90_TMA_LOADENS12_IS14_S16_NST_INS5_IJS17_SG_EEENS5_IJSG_SB_EEEEEEEvS1C_EENS_8epilogue10collective18CollectiveEpilogueINS1J_23Sm100TmaWarpSpecializedILi4ELi2ELi32ELb1ELb0EEEJSH_NS5_IJNST_ISF_SB_EENST_INSA_ILi32EEESB_EEEEESI_SK_SI_SK_NS1J_6fusion15FusionCallbacksIS1N_NS1S_17LinearCombinationISI_fSI_fLNS_15FloatRoundStyleE2EEESH_S1R_JEEENS4_5SM1004TMEM4LOAD26SM100_TMEM_LOAD_32dp32b32xES1D_NS12_INS13_ILi2ELi4ELi3EEES16_NST_INS5_IJS17_S1P_EEENS5_IJS1P_SB_EEEEEEENS4_39AutoVectorizingCopyWithAssumedAlignmentILi128EEENS4_14SM90_TMA_STOREES26_S28_S28_EEEvvEEEEvNT_6ParamsE) ;  /* 0xffffff64024c7950 */ /* 0x000fea0003c3ffff */
        .weak           $__internal_2_$__cuda_sm10x_tcgen05_guardrail_trap_unallocated_columns_being_dealloced
        .type           $__internal_2_$__cuda_sm10x_tcgen05_guardrail_trap_unallocated_columns_being_dealloced,@function
        .size           $__internal_2_$__cuda_sm10x_tcgen05_guardrail_trap_unallocated_columns_being_dealloced,(.L_x_180 - $__internal_2_$__cuda_sm10x_tcgen05_guardrail_trap_unallocated_columns_being_dealloced)
$__internal_2_$__cuda_sm10x_tcgen05_guardrail_trap_unallocated_columns_being_dealloced:
[----:B------:R-:W-:Y:S05]  /*9ad0*/  BPT.TRAP 0x1 ;  /* 0x000000040000795c */ /* 0x000fea0000300000 */
[----:B------:R-:W-:-:S04]  /*9ae0*/  HFMA2 R3, -RZ, RZ, 0, 0 ;  /* 0x00000000ff037431 */ /* 0x000fc800000001ff */
[----:B------:R-:W-:Y:S05]  /*9af0*/  RET.REL.NODEC R2 `(_ZN7cutlass13device_kernelINS_4gemm6kernel13GemmUniversalIN4cute5tupleIJiiiiEEENS1_10collective13CollectiveMmaINS1_35MainloopSm100TmaUmmaWarpSpecializedILi3ELi2ELi4ENS5_IJNS4_1CILi1EEENSA_ILi2EEESB_EEEEENS5_IJNSA_ILi128EEESF_NSA_ILi64EEEEEENS_6half_tENS5_IJSB_llEEESI_NS5_IJlSB_lEEENS4_8TiledMMAINS4_8MMA_AtomIJNS4_20SM100_MMA_F16BF16_SSISI_SI_fLi128ELi128ELNS4_4UMMA5MajorE1ELSP_0ELNSO_7ScaleInE0ELSQ_0EEEEEENS4_6LayoutINS5_IJSB_SB_SB_EEENS5_IJNSA_ILi0EEESV_SV_EEEEENS5_IJNS4_10UnderscoreESY_SY_EEEEENS4_23SM90_TMA_LOAD_MULTICASTENS4_14ComposedLayoutINS4_7SwizzleILi3ELi4ELi3EEENS4_18smem_ptr_flag_bitsILi16EEENST_INS5_IJSG_NSA_ILi8EEEEEENS5_IJSB_SG_EEEEEEEvNS4_8identityENS4_13SM90_TMA_LOADENS12_IS14_S16_NST_INS5_IJS17_SG_EEENS5_IJSG_SB_EEEEEEEvS1C_EENS_8epilogue10collective18CollectiveEpilogueINS1J_23Sm100TmaWarpSpecializedILi4ELi2ELi32ELb1ELb0EEEJSH_NS5_IJNST_ISF_SB_EENST_INSA_ILi32EEESB_EEEEESI_SK_SI_SK_NS1J_6fusion15FusionCallbacksIS1N_NS1S_17LinearCombinationISI_fSI_fLNS_15FloatRoundStyleE2EEESH_S1R_JEEENS4_5SM1004TMEM4LOAD26SM100_TMEM_LOAD_32dp32b32xES1D_NS12_INS13_ILi2ELi4ELi3EEES16_NST_INS5_IJS17_S1P_EEENS5_IJS1P_SB_EEEEEEENS4_39AutoVectorizingCopyWithAssumedAlignmentILi128EEENS4_14SM90_TMA_STOREES26_S28_S28_EEEvvEEEEvNT_6ParamsE) ;  /* 0xffffff6402407950 */ /* 0x000fea0003c3ffff */
.L_x_179:
[----:B------:R-:W-:-:S00]  /*9b00*/  BRA `(.L_x_179) ;  /* 0xfffffffc00fc7947 */ /* 0x000fc0000383ffff */
[----:B------:R-:W-:-:S00]  /*9b10*/  NOP ;  /* 0x0000000000007918 */ /* 0x000fc00000000000 */
        /* <DEDUP_REMOVED lines=14> */
.L_x_180:


//--------------------- .nv.global.init           --------------------------
	.section	.nv.global.init,"aw",@progbits
.nv.global.init:
	.type		$str$27,@object
	.size		$str$27,($str$28 - $str$27)
$str$27:
        /*0000*/ 	.byte	0x28, 0x61, 0x64, 0x64, 0x72, 0x65, 0x73, 0x73, 0x20, 0x26, 0x20, 0x6d, 0x61, 0x73, 0x6b, 0x29
        /*0010*/ 	.byte	0x20, 0x3d, 0x3d, 0x20, 0x30, 0x00
	.type		$str$28,@object
	.size		$str$28,($str$26 - $str$28)
$str$28:
        /*0016*/ 	.byte	0x2f, 0x74, 0x6d, 0x70, 0x2f, 0x63, 0x75, 0x74, 0x6c, 0x61, 0x73, 0x73, 0x5f, 0x73, 0x77, 0x65
        /*0026*/ 	.byte	0x65, 0x70, 0x5f, 0x73, 0x72, 0x63, 0x2f, 0x69, 0x6e, 0x63, 0x6c, 0x75, 0x64, 0x65, 0x2f, 0x63
        /*0036*/ 	.byte	0x75, 0x74, 0x65, 0x2f, 0x70, 0x6f, 0x69, 0x6e, 0x74, 0x65, 0x72, 0x5f, 0x66, 0x6c, 0x61, 0x67
        /*0046*/ 	.byte	0x67, 0x65, 0x64, 0x2e, 0x68, 0x70, 0x70, 0x00
	.type		$str$26,@object
	.size		$str$26,($str$25 - $str$26)
$str$26:
        /*004e*/ 	.byte	0x2f, 0x74, 0x6d, 0x70, 0x2f, 0x63, 0x75, 0x74, 0x6c, 0x61, 0x73, 0x73, 0x5f, 0x73, 0x77, 0x65
        /*005e*/ 	.byte	0x65, 0x70, 0x5f, 0x73, 0x72, 0x63, 0x2f, 0x69, 0x6e, 0x63, 0x6c, 0x75, 0x64, 0x65, 0x2f, 0x63
        /*006e*/ 	.byte	0x75, 0x74, 0x65, 0x2f, 0x61, 0x74, 0x6f, 0x6d, 0x2f, 0x63, 0x6f, 0x70, 0x79, 0x5f, 0x74, 0x72
        /*007e*/ 	.byte	0x61, 0x69, 0x74, 0x73, 0x5f, 0x73, 0x6d, 0x31, 0x30, 0x30, 0x2e, 0x68, 0x70, 0x70, 0x00
	.type		$str$25,@object
	.size		$str$25,(__unnamed_1 - $str$25)
$str$25:
        /*008d*/ 	.byte	0x28, 0x28, 0x75, 0x69, 0x6e, 0x74, 0x33, 0x32, 0x5f, 0x74, 0x28, 0x74, 0x68, 0x72, 0x65, 0x61
        /*009d*/ 	.byte	0x64, 0x49, 0x64, 0x78, 0x2e, 0x78, 0x29, 0x20, 0x2f, 0x20, 0x33, 0x32, 0x29, 0x20, 0x25, 0x20
        /*00ad*/ 	.byte	0x34, 0x29, 0x20, 0x3d, 0x3d, 0x20, 0x28, 0x28, 0x28, 0x74, 0x6d, 0x65, 0x6d, 0x5f, 0x61, 0x64
        /*00bd*/ 	.byte	0x64, 0x72, 0x20, 0x3e, 0x3e, 0x20, 0x31, 0x36, 0x29, 0x20, 0x2f, 0x20, 0x33, 0x32, 0x29, 0x20
        /*00cd*/ 	.byte	0x25, 0x20, 0x34, 0x29, 0x00
	.type		__unnamed_1,@object
	.size		__unnamed_1,(__unnamed_2 - __unnamed_1)
__unnamed_1:
        /*00d2*/ 	.byte	0x61, 0x75, 0x74, 0x6f, 0x20, 0x63, 0x75, 0x74, 0x65, 0x3a, 0x3a, 0x61, 0x73, 0x5f, 0x70, 0x6f
        /* <DEDUP_REMOVED lines=24> */
        /*0262*/ 	.byte	0x3e, 0x3e, 0x3e, 0x3e, 0x5d, 0x00
	.type		__unnamed_2,@object
	.size		__unnamed_2,(.L_2 - __unnamed_2)
__unnamed_2:
        /* <DEDUP_REMOVED lines=42> */
        /*0508*/ 	.byte	0x3e, 0x3e, 0x5d, 0x00
.L_2:


//--------------------- .nv.shared._ZN7cutlass13device_kernelINS_4gemm6kernel13GemmUniversalIN4cute5tupleIJiiiiEEENS1_10collective13CollectiveMmaINS1_35MainloopSm100TmaUmmaWarpSpecializedILi3ELi2ELi4ENS5_IJNS4_1CILi1EEENSA_ILi2EEESB_EEEEENS5_IJNSA_ILi128EEESF_NSA_ILi64EEEEEENS_6half_tENS5_IJSB_llEEESI_NS5_IJlSB_lEEENS4_8TiledMMAINS4_8MMA_AtomIJNS4_20SM100_MMA_F16BF16_SSISI_SI_fLi128ELi128ELNS4_4UMMA5MajorE1ELSP_0ELNSO_7ScaleInE0ELSQ_0EEEEEENS4_6LayoutINS5_IJSB_SB_SB_EEENS5_IJNSA_ILi0EEESV_SV_EEEEENS5_IJNS4_10UnderscoreESY_SY_EEEEENS4_23SM90_TMA_LOAD_MULTICASTENS4_14ComposedLayoutINS4_7SwizzleILi3ELi4ELi3EEENS4_18smem_ptr_flag_bitsILi16EEENST_INS5_IJSG_NSA_ILi8EEEEEENS5_IJSB_SG_EEEEEEEvNS4_8identityENS4_13SM90_TMA_LOADENS12_IS14_S16_NST_INS5_IJS17_SG_EEENS5_IJSG_SB_EEEEEEEvS1C_EENS_8epilogue10collective18CollectiveEpilogueINS1J_23Sm100TmaWarpSpecializedILi4ELi2ELi32ELb1ELb0EEEJSH_NS5_IJNST_ISF_SB_EENST_INSA_ILi32EEESB_EEEEESI_SK_SI_SK_NS1J_6fusion15FusionCallbacksIS1N_NS1S_17LinearCombinationISI_fSI_fLNS_15FloatRoundStyleE2EEESH_S1R_JEEENS4_5SM1004TMEM4LOAD26SM100_TMEM_LOAD_32dp32b32xES1D_NS12_INS13_ILi2ELi4ELi3EEES16_NST_INS5_IJS17_S1P_EEENS5_IJS1P_SB_EEEEEEENS4_39AutoVectorizingCopyWithAssumedAlignmentILi128EEENS4_14SM90_TMA_STOREES26_S28_S28_EEEvvEEEEvNT_6ParamsE --------------------------
	.section	.nv.shared._ZN7cutlass13device_kernelINS_4gemm6kernel13GemmUniversalIN4cute5tupleIJiiiiEEENS1_10collective13CollectiveMmaINS1_35MainloopSm100TmaUmmaWarpSpecializedILi3ELi2ELi4ENS5_IJNS4_1CILi1EEENSA_ILi2EEESB_EEEEENS5_IJNSA_ILi128EEESF_NSA_ILi64EEEEEENS_6half_tENS5_IJSB_llEEESI_NS5_IJlSB_lEEENS4_8TiledMMAINS4_8MMA_AtomIJNS4_20SM100_MMA_F16BF16_SSISI_SI_fLi128ELi128ELNS4_4UMMA5MajorE1ELSP_0ELNSO_7ScaleInE0ELSQ_0EEEEEENS4_6LayoutINS5_IJSB_SB_SB_EEENS5_IJNSA_ILi0EEESV_SV_EEEEENS5_IJNS4_10UnderscoreESY_SY_EEEEENS4_23SM90_TMA_LOAD_MULTICASTENS4_14ComposedLayoutINS4_7SwizzleILi3ELi4ELi3EEENS4_18smem_ptr_flag_bitsILi16EEENST_INS5_IJSG_NSA_ILi8EEEEEENS5_IJSB_SG_EEEEEEEvNS4_8identityENS4_13SM90_TMA_LOADENS12_IS14_S16_NST_INS5_IJS17_SG_EEENS5_IJSG_SB_EEEEEEEvS1C_EENS_8epilogue10collective18CollectiveEpilogueINS1J_23Sm100TmaWarpSpecializedILi4ELi2ELi32ELb1ELb0EEEJSH_NS5_IJNST_ISF_SB_EENST_INSA_ILi32EEESB_EEEEESI_SK_SI_SK_NS1J_6fusion15FusionCallbacksIS1N_NS1S_17LinearCombinationISI_fSI_fLNS_15FloatRoundStyleE2EEESH_S1R_JEEENS4_5SM1004TMEM4LOAD26SM100_TMEM_LOAD_32dp32b32xES1D_NS12_INS13_ILi2ELi4ELi3EEES16_NST_INS5_IJS17_S1P_EEENS5_IJS1P_SB_EEEEEEENS4_39AutoVectorizingCopyWithAssumedAlignmentILi128EEENS4_14SM90_TMA_STOREES26_S28_S28_EEEvvEEEEvNT_6ParamsE,"aw",@nobits
	.sectionflags	@""
	.align	16
	.zero		1024


//--------------------- .nv.shared.reserved.0     --------------------------
	.section	.nv.shared.reserved.0,"aw",@nobits
	.weak		__nv_reservedSMEM_offset_0_alias
	.size		__nv_reservedSMEM_offset_0_alias, 0, 64
	.other		__nv_reservedSMEM_offset_0_alias,@"STO_CUDA_RESERVED_SHARED STV_DEFAULT"
__nv_reservedSMEM_offset_0_alias:
	.zero		0
.nv.shared.reserved.0:
	.zero		64
	.weak		__nv_reservedSMEM_tcgen05_partition
	.type		__nv_reservedSMEM_tcgen05_partition,@object
	.size		__nv_reservedSMEM_tcgen05_partition,(.L_0 - __nv_reservedSMEM_tcgen05_partition)
__nv_reservedSMEM_tcgen05_partition:
	.zero		32
.L_0:


//--------------------- .nv.global                --------------------------
	.section	.nv.global,"aw",@nobits
.nv.global:
	.type		_ZN40_INTERNAL_49660e52_4_k_cu_5f9bd05c_339974cute1_E,@object
	.size		_ZN40_INTERNAL_49660e52_4_k_cu_5f9bd05c_339974cute1_E,(_ZN40_INTERNAL_49660e52_4_k_cu_5f9bd05c_339974cuda3std3__45__cpo6cbeginE - _ZN40_INTERNAL_49660e52_4_k_cu_5f9bd05c_339974cute1_E)
_ZN40_INTERNAL_49660e52_4_k_cu_5f9bd05c_339974cute1_E:
	.zero		1
	.type		_ZN40_INTERNAL_49660e52_4_k_cu_5f9bd05c_339974cuda3std3__45__cpo6cbeginE,@object
	.size		_ZN40_INTERNAL_49660e52_4_k_cu_5f9bd05c_339974cuda3std3__45__cpo6cbeginE,(_ZN40_INTERNAL_49660e52_4_k_cu_5f9bd05c_339974cuda3std3__48in_placeE - _ZN40_INTERNAL_49660e52_4_k_cu_5f9bd05c_339974cuda3std3__45__cpo6cbeginE)
_ZN40_INTERNAL_49660e52_4_k_cu_5f9bd05c_339974cuda3std3__45__cpo6cbeginE:
	.zero		1
	.type		_ZN40_INTERNAL_49660e52_4_k_cu_5f9bd05c_339974cuda3std3__48in_placeE,@object
	.size		_ZN40_INTERNAL_49660e52_4_k_cu_5f9bd05c_339974cuda3std3__48in_placeE,(_ZN40_INTERNAL_49660e52_4_k_cu_5f9bd05c_339974cuda3std6ranges3__45__cpo9iter_moveE - _ZN40_INTERNAL_49660e52_4_k_cu_5f9bd05c_339974cuda3std3__48in_placeE)
_ZN40_INTERNAL_49660e52_4_k_cu_5f9bd05c_339974cuda3std3__48in_placeE:
	.zero		1
	.type		_ZN40_INTERNAL_49660e52_4_k_cu_5f9bd05c_339974cuda3std6ranges3__45__cpo9iter_moveE,@object
	.size		_ZN40_INTERNAL_49660e52_4_k_cu_5f9bd05c_339974cuda3std6ranges3__45__cpo9iter_moveE,(_ZN40_INTERNAL_49660e52_4_k_cu_5f9bd05c_339974cuda3std3__45__cpo5beginE - _ZN40_INTERNAL_49660e52_4_k_cu_5f9bd05c_339974cuda3std6ranges3__45__cpo9iter_moveE)
_ZN40_INTERNAL_49660e52_4_k_cu_5f9bd05c_339974cuda3std6ranges3__45__cpo9iter_moveE:
	.zero		1
	.type		_ZN40_INTERNAL_49660e52_4_k_cu_5f9bd05c_339974cuda3std3__45__cpo5beginE,@object
	.size		_ZN40_INTERNAL_49660e52_4_k_cu_5f9bd05c_339974cuda3std3__45__cpo5beginE,(_ZN40_INTERNAL_49660e52_4_k_cu_5f9bd05c_339974cuda3std3__442_GLOBAL__N__49660e52_4_k_cu_5f9bd05c_339976ignoreE - _ZN40_INTERNAL_49660e52_4_k_cu_5f9bd05c_339974cuda3std3__45__cpo5beginE)
_ZN40_INTERNAL_49660e52_4_k_cu_5f9bd05c_339974cuda3std3__45__cpo5beginE:
	.zero		1
	.type		_ZN40_INTERNAL_49660e52_4_k_cu_5f9bd05c_339974cuda3std3__442_GLOBAL__N__49660e52_4_k_cu_5f9bd05c_339976ignoreE,@object
	.size		_ZN40_INTERNAL_49660e52_4_k_cu_5f9bd05c_339974cuda3std3__442_GLOBAL__N__49660e52_4_k_cu_5f9bd05c_339976ignoreE,(_ZN40_INTERNAL_49660e52_4_k_cu_5f9bd05c_339974cute7productE - _ZN40_INTERNAL_49660e52_4_k_cu_5f9bd05c_339974cuda3std3__442_GLOBAL__N__49660e52_4_k_cu_5f9bd05c_339976ignoreE)
_ZN40_INTERNAL_49660e52_4_k_cu_5f9bd05c_339974cuda3std3__442_GLOBAL__N__49660e52_4_k_cu_5f9bd05c_339976ignoreE:
	.zero		1
	.type		_ZN40_INTERNAL_49660e52_4_k_cu_5f9bd05c_339974cute7productE,@object
	.size		_ZN40_INTERNAL_49660e52_4_k_cu_5f9bd05c_339974cute7productE,(_ZN40_INTERNAL_49660e52_4_k_cu_5f9bd05c_339974cuda3std3__45__cpo3endE - _ZN40_INTERNAL_49660e52_4_k_cu_5f9bd05c_339974cute7productE)
_ZN40_INTERNAL_49660e52_4_k_cu_5f9bd05c_339974cute7productE:
	.zero		1
	.type		_ZN40_INTERNAL_49660e52_4_k_cu_5f9bd05c_339974cuda3std3__45__cpo3endE,@object
	.size		_ZN40_INTERNAL_49660e52_4_k_cu_5f9bd05c_339974cuda3std3__45__cpo3endE,(_ZN40_INTERNAL_49660e52_4_k_cu_5f9bd05c_339974cuda3std3__419piecewise_constructE - _ZN40_INTERNAL_49660e52_4_k_cu_5f9bd05c_339974cuda3std3__45__cpo3endE)
_ZN40_INTERNAL_49660e52_4_k_cu_5f9bd05c_339974cuda3std3__45__cpo3endE:
	.zero		1
	.type		_ZN40_INTERNAL_49660e52_4_k_cu_5f9bd05c_339974cuda3std3__419piecewise_constructE,@object
	.size		_ZN40_INTERNAL_49660e52_4_k_cu_5f9bd05c_339974cuda3std3__419piecewise_constructE,(_ZN40_INTERNAL_49660e52_4_k_cu_5f9bd05c_339974cuda3std3__45__cpo4cendE - _ZN40_INTERNAL_49660e52_4_k_cu_5f9bd05c_339974cuda3std3__419piecewise_constructE)
_ZN40_INTERNAL_49660e52_4_k_cu_5f9bd05c_339974cuda3std3__419piecewise_constructE:
	.zero		1
	.type		_ZN40_INTERNAL_49660e52_4_k_cu_5f9bd05c_339974cuda3std3__45__cpo4cendE,@object
	.size		_ZN40_INTERNAL_49660e52_4_k_cu_5f9bd05c_339974cuda3std3__45__cpo4cendE,(_ZN40_INTERNAL_49660e52_4_k_cu_5f9bd05c_339974cuda3std6ranges3__45__cpo4swapE - _ZN40_INTERNAL_49660e52_4_k_cu_5f9bd05c_339974cuda3std3__45__cpo4cendE)
_ZN40_INTERNAL_49660e52_4_k_cu_5f9bd05c_339974cuda3std3__45__cpo4cendE:
	.zero		1
	.type		_ZN40_INTERNAL_49660e52_4_k_cu_5f9bd05c_339974cuda3std6ranges3__45__cpo4swapE,@object
	.size		_ZN40_INTERNAL_49660e52_4_k_cu_5f9bd05c_339974cuda3std6ranges3__45__cpo4swapE,(.L_10 - _ZN40_INTERNAL_49660e52_4_k_cu_5f9bd05c_339974cuda3std6ranges3__45__cpo4swapE)
_ZN40_INTERNAL_49660e52_4_k_cu_5f9bd05c_339974cuda3std6ranges3__45__cpo4swapE:
	.zero		1
.L_10:


//--------------------- .nv.constant0._ZN7cutlass13device_kernelINS_4gemm6kernel13GemmUniversalIN4cute5tupleIJiiiiEEENS1_10collective13CollectiveMmaINS1_35MainloopSm100TmaUmmaWarpSpecializedILi3ELi2ELi4ENS5_IJNS4_1CILi1EEENSA_ILi2EEESB_EEEEENS5_IJNSA_ILi128EEESF_NSA_ILi64EEEEEENS_6half_tENS5_IJSB_llEEESI_NS5_IJlSB_lEEENS4_8TiledMMAINS4_8MMA_AtomIJNS4_20SM100_MMA_F16BF16_SSISI_SI_fLi128ELi128ELNS4_4UMMA5MajorE1ELSP_0ELNSO_7ScaleInE0ELSQ_0EEEEEENS4_6LayoutINS5_IJSB_SB_SB_EEENS5_IJNSA_ILi0EEESV_SV_EEEEENS5_IJNS4_10UnderscoreESY_SY_EEEEENS4_23SM90_TMA_LOAD_MULTICASTENS4_14ComposedLayoutINS4_7SwizzleILi3ELi4ELi3EEENS4_18smem_ptr_flag_bitsILi16EEENST_INS5_IJSG_NSA_ILi8EEEEEENS5_IJSB_SG_EEEEEEEvNS4_8identityENS4_13SM90_TMA_LOADENS12_IS14_S16_NST_INS5_IJS17_SG_EEENS5_IJSG_SB_EEEEEEEvS1C_EENS_8epilogue10collective18CollectiveEpilogueINS1J_23Sm100TmaWarpSpecializedILi4ELi2ELi32ELb1ELb0EEEJSH_NS5_IJNST_ISF_SB_EENST_INSA_ILi32EEESB_EEEEESI_SK_SI_SK_NS1J_6fusion15FusionCallbacksIS1N_NS1S_17LinearCombinationISI_fSI_fLNS_15FloatRoundStyleE2EEESH_S1R_JEEENS4_5SM1004TMEM4LOAD26SM100_TMEM_LOAD_32dp32b32xES1D_NS12_INS13_ILi2ELi4ELi3EEES16_NST_INS5_IJS17_S1P_EEENS5_IJS1P_SB_EEEEEEENS4_39AutoVectorizingCopyWithAssumedAlignmentILi128EEENS4_14SM90_TMA_STOREES26_S28_S28_EEEvvEEEEvNT_6ParamsE --------------------------
	.section	.nv.constant0._ZN7cutlass13device_kernelINS_4gemm6kernel13GemmUniversalIN4cute5tupleIJiiiiEEENS1_10collective13CollectiveMmaINS1_35MainloopSm100TmaUmmaWarpSpecializedILi3ELi2ELi4ENS5_IJNS4_1CILi1EEENSA_ILi2EEESB_EEEEENS5_IJNSA_ILi128EEESF_NSA_ILi64EEEEEENS_6half_tENS5_IJSB_llEEESI_NS5_IJlSB_lEEENS4_8TiledMMAINS4_8MMA_AtomIJNS4_20SM100_MMA_F16BF16_SSISI_SI_fLi128ELi128ELNS4_4UMMA5MajorE1ELSP_0ELNSO_7ScaleInE0ELSQ_0EEEEEENS4_6LayoutINS5_IJSB_SB_SB_EEENS5_IJNSA_ILi0EEESV_SV_EEEEENS5_IJNS4_10UnderscoreESY_SY_EEEEENS4_23SM90_TMA_LOAD_MULTICASTENS4_14ComposedLayoutINS4_7SwizzleILi3ELi4ELi3EEENS4_18smem_ptr_flag_bitsILi16EEENST_INS5_IJSG_NSA_ILi8EEEEEENS5_IJSB_SG_EEEEEEEvNS4_8identityENS4_13SM90_TMA_LOADENS12_IS14_S16_NST_INS5_IJS17_SG_EEENS5_IJSG_SB_EEEEEEEvS1C_EENS_8epilogue10collective18CollectiveEpilogueINS1J_23Sm100TmaWarpSpecializedILi4ELi2ELi32ELb1ELb0EEEJSH_NS5_IJNST_ISF_SB_EENST_INSA_ILi32EEESB_EEEEESI_SK_SI_SK_NS1J_6fusion15FusionCallbacksIS1N_NS1S_17LinearCombinationISI_fSI_fLNS_15FloatRoundStyleE2EEESH_S1R_JEEENS4_5SM1004TMEM4LOAD26SM100_TMEM_LOAD_32dp32b32xES1D_NS12_INS13_ILi2ELi4ELi3EEES16_NST_INS5_IJS17_S1P_EEENS5_IJS1P_SB_EEEEEEENS4_39AutoVectorizingCopyWithAssumedAlignmentILi128EEENS4_14SM90_TMA_STOREES26_S28_S28_EEEvvEEEEvNT_6ParamsE,"a",@progbits
	.sectionflags	@""
	.align	4
.nv.constant0._ZN7cutlass13device_kernelINS_4gemm6kernel13GemmUniversalIN4cute5tupleIJiiiiEEENS1_10collective13CollectiveMmaINS1_35MainloopSm100TmaUmmaWarpSpecializedILi3ELi2ELi4ENS5_IJNS4_1CILi1EEENSA_ILi2EEESB_EEEEENS5_IJNSA_ILi128EEESF_NSA_ILi64EEEEEENS_6half_tENS5_IJSB_llEEESI_NS5_IJlSB_lEEENS4_8TiledMMAINS4_8MMA_AtomIJNS4_20SM100_MMA_F16BF16_SSISI_SI_fLi128ELi128ELNS4_4UMMA5MajorE1ELSP_0ELNSO_7ScaleInE0ELSQ_0EEEEEENS4_6LayoutINS5_IJSB_SB_SB_EEENS5_IJNSA_ILi0EEESV_SV_EEEEENS5_IJNS4_10UnderscoreESY_SY_EEEEENS4_23SM90_TMA_LOAD_MULTICASTENS4_14ComposedLayoutINS4_7SwizzleILi3ELi4ELi3EEENS4_18smem_ptr_flag_bitsILi16EEENST_INS5_IJSG_NSA_ILi8EEEEEENS5_IJSB_SG_EEEEEEEvNS4_8identityENS4_13SM90_TMA_LOADENS12_IS14_S16_NST_INS5_IJS17_SG_EEENS5_IJSG_SB_EEEEEEEvS1C_EENS_8epilogue10collective18CollectiveEpilogueINS1J_23Sm100TmaWarpSpecializedILi4ELi2ELi32ELb1ELb0EEEJSH_NS5_IJNST_ISF_SB_EENST_INSA_ILi32EEESB_EEEEESI_SK_SI_SK_NS1J_6fusion15FusionCallbacksIS1N_NS1S_17LinearCombinationISI_fSI_fLNS_15FloatRoundStyleE2EEESH_S1R_JEEENS4_5SM1004TMEM4LOAD26SM100_TMEM_LOAD_32dp32b32xES1D_NS12_INS13_ILi2ELi4ELi3EEES16_NST_INS5_IJS17_S1P_EEENS5_IJS1P_SB_EEEEEEENS4_39AutoVectorizingCopyWithAssumedAlignmentILi128EEENS4_14SM90_TMA_STOREES26_S28_S28_EEEvvEEEEvNT_6ParamsE:
	.zero		2944


//--------------------- SYMBOLS --------------------------

	.type		.nv.reservedSmem.offset0,@object
	.size		.nv.reservedSmem.offset0,0x4
	.type		.nv.reservedSmem.cap,@object
	.size		.nv.reservedSmem.cap,0x4
	.type		__assertfail,@function
